	.target	sm_90a

	.elftype	@"ET_EXEC"


//--------------------- .note.nv.tkinfo           --------------------------
	.section	.note.nv.tkinfo,"",@"SHT_NOTE"
	.sectionflags	@"SHF_NOTE_NV_TKINFO"
	.tkinfo
        /*0018*/ 	.word	0x00000002
        /*0030*/ 	.string	""
        /*0030*/ 	.string	"ptxas"
        /*0030*/ 	.string	"Cuda compilation tools, release 13.0, V13.0.88"
        /*0030*/ 	.string	"Build cuda_13.0.r13.0/compiler.36424714_0"
        /*0030*/ 	.string	"-arch sm_90a -m 64 "



//--------------------- .note.nv.cuinfo           --------------------------
	.section	.note.nv.cuinfo,"",@"SHT_NOTE"
	.sectionflags	@"SHF_NOTE_NV_CUINFO"
        /*0018*/ 	.short	0x0002
        /*001a*/ 	.short	0x005a
        /*001c*/ 	.short	0x0082
	.zero		2


//--------------------- .nv.info                  --------------------------
	.section	.nv.info,"",@"SHT_CUDA_INFO"
	.align	4


	//----- nvinfo : EIATTR_REGCOUNT
	.align		4
        /*0000*/ 	.byte	0x04, 0x2f
        /*0002*/ 	.short	(.L_12 - .L_11)
	.align		4
.L_11:
        /*0004*/ 	.word	index@(_ZN7cutlass6KernelINS_4gemm6kernel14RankKUniversalINS1_11threadblock13MmaMultistageINS1_9GemmShapeILi32ELi32ELi16EEENS_9transform11threadblock28PredicatedTileAccessIteratorINS_11MatrixShapeILi32ELi16EEEdNS_6layout11ColumnMajorELi1ENS8_31PitchLinearWarpStripedThreadMapINS_16PitchLinearShapeILi32ELi16EEELi128ENSG_ILi16ELi2EEELi1EEENS_5ArrayIdLi1ELb1EEELb0ENSD_9NoPermuteEEENS9_25RegularTileAccessIteratorISC_dNSD_43ColumnMajorTensorOpMultiplicandCongruous64bELi1ESJ_Li8EEELNS_4arch14CacheOperation4KindE0ENSA_INSB_ILi16ELi32EEEdNSD_8RowMajorELi0ESJ_SL_Lb0ESM_EENSO_ISU_dNSD_40RowMajorTensorOpMultiplicandCongruous64bELi0ESJ_Li8EEELST_0EdSV_NS4_9MmaPolicyINS1_4warp11MmaTensorOpINS6_ILi16ELi16ELi16EEEdSP_dSX_dSV_NS10_17MmaTensorOpPolicyINSR_3MmaINS6_ILi8ELi8ELi4EEELi32EdSV_dSE_dSV_NSR_13OpMultiplyAddEEENSB_ILi1ELi1EEEEELi1ELb0EbEENSB_ILi0ELi0EEES1B_Li1EEELi3ELNS1_23SharedMemoryClearOptionE0EbEENS_8epilogue11threadblock8EpilogueIS7_S1A_Li1ENS1G_27PredicatedTileIteratorBlas3INS1G_26OutputTileOptimalThreadMapINS1G_15OutputTileShapeILi32ELi8ELi2ELi1ELi1EEENS1K_ILi1ELi2ELi1ELi1ELi2EEELi128ELi1ELi64EEEdLNS_8BlasModeE1EEENS1F_4warp24FragmentIteratorTensorOpIS12_S15_dNSK_IdLi2ELb1EEESV_EENS1Q_20TileIteratorTensorOpIS12_S15_dSV_EENS1G_18SharedLoadIteratorINS1N_18CompactedThreadMapEdLi8EEENS1F_6thread17LinearCombinationIdLi1EddLNS1Z_9ScaleType4KindE0ELNS_15FloatRoundStyleE2EdEENSB_ILi0ELi4EEELi1ELi1EEENS4_30GemmIdentityThreadblockSwizzleILi1EEELNS_8FillModeE1EEEEEvNT_6ParamsE)
        /*0008*/ 	.word	0x00000052


	//----- nvinfo : EIATTR_FRAME_SIZE
	.align		4
.L_12:
        /*000c*/ 	.byte	0x04, 0x11
        /*000e*/ 	.short	(.L_14 - .L_13)
	.align		4
.L_13:
        /*0010*/ 	.word	index@($__internal_0_$__cuda_sm20_div_u64)
        /*0014*/ 	.word	0x00000000


	//----- nvinfo : EIATTR_FRAME_SIZE
	.align		4
.L_14:
        /*0018*/ 	.byte	0x04, 0x11
        /*001a*/ 	.short	(.L_16 - .L_15)
	.align		4
.L_15:
        /*001c*/ 	.word	index@(_ZN7cutlass6KernelINS_4gemm6kernel14RankKUniversalINS1_11threadblock13MmaMultistageINS1_9GemmShapeILi32ELi32ELi16EEENS_9transform11threadblock28PredicatedTileAccessIteratorINS_11MatrixShapeILi32ELi16EEEdNS_6layout11ColumnMajorELi1ENS8_31PitchLinearWarpStripedThreadMapINS_16PitchLinearShapeILi32ELi16EEELi128ENSG_ILi16ELi2EEELi1EEENS_5ArrayIdLi1ELb1EEELb0ENSD_9NoPermuteEEENS9_25RegularTileAccessIteratorISC_dNSD_43ColumnMajorTensorOpMultiplicandCongruous64bELi1ESJ_Li8EEELNS_4arch14CacheOperation4KindE0ENSA_INSB_ILi16ELi32EEEdNSD_8RowMajorELi0ESJ_SL_Lb0ESM_EENSO_ISU_dNSD_40RowMajorTensorOpMultiplicandCongruous64bELi0ESJ_Li8EEELST_0EdSV_NS4_9MmaPolicyINS1_4warp11MmaTensorOpINS6_ILi16ELi16ELi16EEEdSP_dSX_dSV_NS10_17MmaTensorOpPolicyINSR_3MmaINS6_ILi8ELi8ELi4EEELi32EdSV_dSE_dSV_NSR_13OpMultiplyAddEEENSB_ILi1ELi1EEEEELi1ELb0EbEENSB_ILi0ELi0EEES1B_Li1EEELi3ELNS1_23SharedMemoryClearOptionE0EbEENS_8epilogue11threadblock8EpilogueIS7_S1A_Li1ENS1G_27PredicatedTileIteratorBlas3INS1G_26OutputTileOptimalThreadMapINS1G_15OutputTileShapeILi32ELi8ELi2ELi1ELi1EEENS1K_ILi1ELi2ELi1ELi1ELi2EEELi128ELi1ELi64EEEdLNS_8BlasModeE1EEENS1F_4warp24FragmentIteratorTensorOpIS12_S15_dNSK_IdLi2ELb1EEESV_EENS1Q_20TileIteratorTensorOpIS12_S15_dSV_EENS1G_18SharedLoadIteratorINS1N_18CompactedThreadMapEdLi8EEENS1F_6thread17LinearCombinationIdLi1EddLNS1Z_9ScaleType4KindE0ELNS_15FloatRoundStyleE2EdEENSB_ILi0ELi4EEELi1ELi1EEENS4_30GemmIdentityThreadblockSwizzleILi1EEELNS_8FillModeE1EEEEEvNT_6ParamsE)
        /*0020*/ 	.word	0x00000000


	//----- nvinfo : EIATTR_MIN_STACK_SIZE
	.align		4
.L_16:
        /*0024*/ 	.byte	0x04, 0x12
        /*0026*/ 	.short	(.L_18 - .L_17)
	.align		4
.L_17:
        /*0028*/ 	.word	index@(_ZN7cutlass6KernelINS_4gemm6kernel14RankKUniversalINS1_11threadblock13MmaMultistageINS1_9GemmShapeILi32ELi32ELi16EEENS_9transform11threadblock28PredicatedTileAccessIteratorINS_11MatrixShapeILi32ELi16EEEdNS_6layout11ColumnMajorELi1ENS8_31PitchLinearWarpStripedThreadMapINS_16PitchLinearShapeILi32ELi16EEELi128ENSG_ILi16ELi2EEELi1EEENS_5ArrayIdLi1ELb1EEELb0ENSD_9NoPermuteEEENS9_25RegularTileAccessIteratorISC_dNSD_43ColumnMajorTensorOpMultiplicandCongruous64bELi1ESJ_Li8EEELNS_4arch14CacheOperation4KindE0ENSA_INSB_ILi16ELi32EEEdNSD_8RowMajorELi0ESJ_SL_Lb0ESM_EENSO_ISU_dNSD_40RowMajorTensorOpMultiplicandCongruous64bELi0ESJ_Li8EEELST_0EdSV_NS4_9MmaPolicyINS1_4warp11MmaTensorOpINS6_ILi16ELi16ELi16EEEdSP_dSX_dSV_NS10_17MmaTensorOpPolicyINSR_3MmaINS6_ILi8ELi8ELi4EEELi32EdSV_dSE_dSV_NSR_13OpMultiplyAddEEENSB_ILi1ELi1EEEEELi1ELb0EbEENSB_ILi0ELi0EEES1B_Li1EEELi3ELNS1_23SharedMemoryClearOptionE0EbEENS_8epilogue11threadblock8EpilogueIS7_S1A_Li1ENS1G_27PredicatedTileIteratorBlas3INS1G_26OutputTileOptimalThreadMapINS1G_15OutputTileShapeILi32ELi8ELi2ELi1ELi1EEENS1K_ILi1ELi2ELi1ELi1ELi2EEELi128ELi1ELi64EEEdLNS_8BlasModeE1EEENS1F_4warp24FragmentIteratorTensorOpIS12_S15_dNSK_IdLi2ELb1EEESV_EENS1Q_20TileIteratorTensorOpIS12_S15_dSV_EENS1G_18SharedLoadIteratorINS1N_18CompactedThreadMapEdLi8EEENS1F_6thread17LinearCombinationIdLi1EddLNS1Z_9ScaleType4KindE0ELNS_15FloatRoundStyleE2EdEENSB_ILi0ELi4EEELi1ELi1EEENS4_30GemmIdentityThreadblockSwizzleILi1EEELNS_8FillModeE1EEEEEvNT_6ParamsE)
        /*002c*/ 	.word	0x00000000
.L_18:


//--------------------- .nv.compat                --------------------------
	.section	.nv.compat,"",@"SHT_CUDA_COMPAT_INFO"
	.align	4
        /*0000*/ 	.byte	0x02, 0x09, 0x01, 0x00, 0x02, 0x02, 0x01, 0x00, 0x02, 0x05, 0x05, 0x00, 0x03, 0x07, 0x01, 0x01
        /*0010*/ 	.byte	0x02, 0x03, 0x00, 0x00, 0x02, 0x06, 0x01, 0x00, 0x04, 0x0b, 0x08, 0x00, 0x00, 0x00, 0x00, 0x00
        /*0020*/ 	.byte	0x00, 0x00, 0x00, 0x00


//--------------------- .nv.info._ZN7cutlass6KernelINS_4gemm6kernel14RankKUniversalINS1_11threadblock13MmaMultistageINS1_9GemmShapeILi32ELi32ELi16EEENS_9transform11threadblock28PredicatedTileAccessIteratorINS_11MatrixShapeILi32ELi16EEEdNS_6layout11ColumnMajorELi1ENS8_31PitchLinearWarpStripedThreadMapINS_16PitchLinearShapeILi32ELi16EEELi128ENSG_ILi16ELi2EEELi1EEENS_5ArrayIdLi1ELb1EEELb0ENSD_9NoPermuteEEENS9_25RegularTileAccessIteratorISC_dNSD_43ColumnMajorTensorOpMultiplicandCongruous64bELi1ESJ_Li8EEELNS_4arch14CacheOperation4KindE0ENSA_INSB_ILi16ELi32EEEdNSD_8RowMajorELi0ESJ_SL_Lb0ESM_EENSO_ISU_dNSD_40RowMajorTensorOpMultiplicandCongruous64bELi0ESJ_Li8EEELST_0EdSV_NS4_9MmaPolicyINS1_4warp11MmaTensorOpINS6_ILi16ELi16ELi16EEEdSP_dSX_dSV_NS10_17MmaTensorOpPolicyINSR_3MmaINS6_ILi8ELi8ELi4EEELi32EdSV_dSE_dSV_NSR_13OpMultiplyAddEEENSB_ILi1ELi1EEEEELi1ELb0EbEENSB_ILi0ELi0EEES1B_Li1EEELi3ELNS1_23SharedMemoryClearOptionE0EbEENS_8epilogue11threadblock8EpilogueIS7_S1A_Li1ENS1G_27PredicatedTileIteratorBlas3INS1G_26OutputTileOptimalThreadMapINS1G_15OutputTileShapeILi32ELi8ELi2ELi1ELi1EEENS1K_ILi1ELi2ELi1ELi1ELi2EEELi128ELi1ELi64EEEdLNS_8BlasModeE1EEENS1F_4warp24FragmentIteratorTensorOpIS12_S15_dNSK_IdLi2ELb1EEESV_EENS1Q_20TileIteratorTensorOpIS12_S15_dSV_EENS1G_18SharedLoadIteratorINS1N_18CompactedThreadMapEdLi8EEENS1F_6thread17LinearCombinationIdLi1EddLNS1Z_9ScaleType4KindE0ELNS_15FloatRoundStyleE2EdEENSB_ILi0ELi4EEELi1ELi1EEENS4_30GemmIdentityThreadblockSwizzleILi1EEELNS_8FillModeE1EEEEEvNT_6ParamsE --------------------------
	.section	.nv.info._ZN7cutlass6KernelINS_4gemm6kernel14RankKUniversalINS1_11threadblock13MmaMultistageINS1_9GemmShapeILi32ELi32ELi16EEENS_9transform11threadblock28PredicatedTileAccessIteratorINS_11MatrixShapeILi32ELi16EEEdNS_6layout11ColumnMajorELi1ENS8_31PitchLinearWarpStripedThreadMapINS_16PitchLinearShapeILi32ELi16EEELi128ENSG_ILi16ELi2EEELi1EEENS_5ArrayIdLi1ELb1EEELb0ENSD_9NoPermuteEEENS9_25RegularTileAccessIteratorISC_dNSD_43ColumnMajorTensorOpMultiplicandCongruous64bELi1ESJ_Li8EEELNS_4arch14CacheOperation4KindE0ENSA_INSB_ILi16ELi32EEEdNSD_8RowMajorELi0ESJ_SL_Lb0ESM_EENSO_ISU_dNSD_40RowMajorTensorOpMultiplicandCongruous64bELi0ESJ_Li8EEELST_0EdSV_NS4_9MmaPolicyINS1_4warp11MmaTensorOpINS6_ILi16ELi16ELi16EEEdSP_dSX_dSV_NS10_17MmaTensorOpPolicyINSR_3MmaINS6_ILi8ELi8ELi4EEELi32EdSV_dSE_dSV_NSR_13OpMultiplyAddEEENSB_ILi1ELi1EEEEELi1ELb0EbEENSB_ILi0ELi0EEES1B_Li1EEELi3ELNS1_23SharedMemoryClearOptionE0EbEENS_8epilogue11threadblock8EpilogueIS7_S1A_Li1ENS1G_27PredicatedTileIteratorBlas3INS1G_26OutputTileOptimalThreadMapINS1G_15OutputTileShapeILi32ELi8ELi2ELi1ELi1EEENS1K_ILi1ELi2ELi1ELi1ELi2EEELi128ELi1ELi64EEEdLNS_8BlasModeE1EEENS1F_4warp24FragmentIteratorTensorOpIS12_S15_dNSK_IdLi2ELb1EEESV_EENS1Q_20TileIteratorTensorOpIS12_S15_dSV_EENS1G_18SharedLoadIteratorINS1N_18CompactedThreadMapEdLi8EEENS1F_6thread17LinearCombinationIdLi1EddLNS1Z_9ScaleType4KindE0ELNS_15FloatRoundStyleE2EdEENSB_ILi0ELi4EEELi1ELi1EEENS4_30GemmIdentityThreadblockSwizzleILi1EEELNS_8FillModeE1EEEEEvNT_6ParamsE,"",@"SHT_CUDA_INFO"
	.sectionflags	@""
	.align	4


	//----- nvinfo : EIATTR_CUDA_API_VERSION
	.align		4
        /*0000*/ 	.byte	0x04, 0x37
        /*0002*/ 	.short	(.L_20 - .L_19)
.L_19:
        /*0004*/ 	.word	0x00000082


	//----- nvinfo : EIATTR_KPARAM_INFO
	.align		4
.L_20:
        /*0008*/ 	.byte	0x04, 0x17
        /*000a*/ 	.short	(.L_22 - .L_21)
.L_21:
        /*000c*/ 	.word	0x00000000
        /*0010*/ 	.short	0x0000
        /*0012*/ 	.short	0x0000
        /*0014*/ 	.byte	0x00, 0xf0, 0xc1, 0x05


	//----- nvinfo : EIATTR_SPARSE_MMA_MASK
	.align		4
.L_22:
        /*0018*/ 	.byte	0x03, 0x50
        /*001a*/ 	.short	0x0000


	//----- nvinfo : EIATTR_MAXREG_COUNT
	.align		4
        /*001c*/ 	.byte	0x03, 0x1b
        /*001e*/ 	.short	0x00ff


	//----- nvinfo : EIATTR_NUM_BARRIERS
	.align		4
        /*0020*/ 	.byte	0x02, 0x4c
        /*0022*/ 	.byte	0x01
	.zero		1


	//----- nvinfo : EIATTR_MERCURY_ISA_VERSION
	.align		4
        /*0024*/ 	.byte	0x03, 0x5f
        /*0026*/ 	.short	0x0101


	//----- nvinfo : EIATTR_COOP_GROUP_MASK_REGIDS
	.align		4
        /*0028*/ 	.byte	0x04, 0x29
        /*002a*/ 	.short	(.L_24 - .L_23)


	//   ....[0]....
.L_23:
        /*002c*/ 	.word	0xffffffff


	//----- nvinfo : EIATTR_COOP_GROUP_INSTR_OFFSETS
	.align		4
.L_24:
        /*0030*/ 	.byte	0x04, 0x28
        /*0032*/ 	.short	(.L_26 - .L_25)


	//   ....[0]....
.L_25:
        /*0034*/ 	.word	0x00001010


	//----- nvinfo : EIATTR_EXIT_INSTR_OFFSETS
	.align		4
.L_26:
        /*0038*/ 	.byte	0x04, 0x1c
        /*003a*/ 	.short	(.L_28 - .L_27)


	//   ....[0]....
.L_27:
        /*003c*/ 	.word	0x00000110


	//   ....[1]....
        /*0040*/ 	.word	0x00000160


	//   ....[2]....
        /*0044*/ 	.word	0x000001b0


	//   ....[3]....
        /*0048*/ 	.word	0x00009120


	//   ....[4]....
        /*004c*/ 	.word	0x00009190


	//   ....[5]....
        /*0050*/ 	.word	0x000092f0


	//----- nvinfo : EIATTR_CRS_STACK_SIZE
	.align		4
.L_28:
        /*0054*/ 	.byte	0x04, 0x1e
        /*0056*/ 	.short	(.L_30 - .L_29)
.L_29:
        /*0058*/ 	.word	0x00000000


	//----- nvinfo : EIATTR_CBANK_PARAM_SIZE
	.align		4
.L_30:
        /*005c*/ 	.byte	0x03, 0x19
        /*005e*/ 	.short	0x0170


	//----- nvinfo : EIATTR_PARAM_CBANK
	.align		4
        /*0060*/ 	.byte	0x04, 0x0a
        /*0062*/ 	.short	(.L_32 - .L_31)
	.align		4
.L_31:
        /*0064*/ 	.word	index@(.nv.constant0._ZN7cutlass6KernelINS_4gemm6kernel14RankKUniversalINS1_11threadblock13MmaMultistageINS1_9GemmShapeILi32ELi32ELi16EEENS_9transform11threadblock28PredicatedTileAccessIteratorINS_11MatrixShapeILi32ELi16EEEdNS_6layout11ColumnMajorELi1ENS8_31PitchLinearWarpStripedThreadMapINS_16PitchLinearShapeILi32ELi16EEELi128ENSG_ILi16ELi2EEELi1EEENS_5ArrayIdLi1ELb1EEELb0ENSD_9NoPermuteEEENS9_25RegularTileAccessIteratorISC_dNSD_43ColumnMajorTensorOpMultiplicandCongruous64bELi1ESJ_Li8EEELNS_4arch14CacheOperation4KindE0ENSA_INSB_ILi16ELi32EEEdNSD_8RowMajorELi0ESJ_SL_Lb0ESM_EENSO_ISU_dNSD_40RowMajorTensorOpMultiplicandCongruous64bELi0ESJ_Li8EEELST_0EdSV_NS4_9MmaPolicyINS1_4warp11MmaTensorOpINS6_ILi16ELi16ELi16EEEdSP_dSX_dSV_NS10_17MmaTensorOpPolicyINSR_3MmaINS6_ILi8ELi8ELi4EEELi32EdSV_dSE_dSV_NSR_13OpMultiplyAddEEENSB_ILi1ELi1EEEEELi1ELb0EbEENSB_ILi0ELi0EEES1B_Li1EEELi3ELNS1_23SharedMemoryClearOptionE0EbEENS_8epilogue11threadblock8EpilogueIS7_S1A_Li1ENS1G_27PredicatedTileIteratorBlas3INS1G_26OutputTileOptimalThreadMapINS1G_15OutputTileShapeILi32ELi8ELi2ELi1ELi1EEENS1K_ILi1ELi2ELi1ELi1ELi2EEELi128ELi1ELi64EEEdLNS_8BlasModeE1EEENS1F_4warp24FragmentIteratorTensorOpIS12_S15_dNSK_IdLi2ELb1EEESV_EENS1Q_20TileIteratorTensorOpIS12_S15_dSV_EENS1G_18SharedLoadIteratorINS1N_18CompactedThreadMapEdLi8EEENS1F_6thread17LinearCombinationIdLi1EddLNS1Z_9ScaleType4KindE0ELNS_15FloatRoundStyleE2EdEENSB_ILi0ELi4EEELi1ELi1EEENS4_30GemmIdentityThreadblockSwizzleILi1EEELNS_8FillModeE1EEEEEvNT_6ParamsE)
        /*0068*/ 	.short	0x0210
        /*006a*/ 	.short	0x0170


	//----- nvinfo : EIATTR_SW_WAR
	.align		4
.L_32:
        /*006c*/ 	.byte	0x04, 0x36
        /*006e*/ 	.short	(.L_34 - .L_33)
.L_33:
        /*0070*/ 	.word	0x00000008
.L_34:


//--------------------- .nv.callgraph             --------------------------
	.section	.nv.callgraph,"",@"SHT_CUDA_CALLGRAPH"
	.align	4
	.sectionentsize	8
	.align		4
        /*0000*/ 	.word	0x00000000
	.align		4
        /*0004*/ 	.word	0xffffffff
	.align		4
        /*0008*/ 	.word	0x00000000
	.align		4
        /*000c*/ 	.word	0xfffffffe
	.align		4
        /*0010*/ 	.word	0x00000000
	.align		4
        /*0014*/ 	.word	0xfffffffd
	.align		4
        /*0018*/ 	.word	0x00000000
	.align		4
        /*001c*/ 	.word	0xfffffffc


//--------------------- .nv.constant4             --------------------------
	.section	.nv.constant4,"a",@progbits
	.align	8
	.align		8
.nv.constant4:
        /*0000*/ 	.dword	_ZN39_INTERNAL_a7087fc1_4_k_cu_ddc1bacd_27134cuda3std3__45__cpo5beginE
	.align		8
        /*0008*/ 	.dword	_ZN39_INTERNAL_a7087fc1_4_k_cu_ddc1bacd_27134cuda3std3__45__cpo3endE
	.align		8
        /*0010*/ 	.dword	_ZN39_INTERNAL_a7087fc1_4_k_cu_ddc1bacd_27134cuda3std3__45__cpo6cbeginE
	.align		8
        /*0018*/ 	.dword	_ZN39_INTERNAL_a7087fc1_4_k_cu_ddc1bacd_27134cuda3std3__45__cpo4cendE
	.align		8
        /*0020*/ 	.dword	_ZN39_INTERNAL_a7087fc1_4_k_cu_ddc1bacd_27134cuda3std3__441_GLOBAL__N__a7087fc1_4_k_cu_ddc1bacd_27136ignoreE
	.align		8
        /*0028*/ 	.dword	_ZN39_INTERNAL_a7087fc1_4_k_cu_ddc1bacd_27134cuda3std3__419piecewise_constructE
	.align		8
        /*0030*/ 	.dword	_ZN39_INTERNAL_a7087fc1_4_k_cu_ddc1bacd_27134cuda3std3__48in_placeE
	.align		8
        /*0038*/ 	.dword	_ZN39_INTERNAL_a7087fc1_4_k_cu_ddc1bacd_27134cuda3std6ranges3__45__cpo4swapE
	.align		8
        /*0040*/ 	.dword	_ZN39_INTERNAL_a7087fc1_4_k_cu_ddc1bacd_27134cuda3std6ranges3__45__cpo9iter_moveE
	.align		8
        /*0048*/ 	.dword	_ZN39_INTERNAL_a7087fc1_4_k_cu_ddc1bacd_27134cute7productE
	.align		8
        /*0050*/ 	.dword	_ZN39_INTERNAL_a7087fc1_4_k_cu_ddc1bacd_27134cute1_E


//--------------------- .text._ZN7cutlass6KernelINS_4gemm6kernel14RankKUniversalINS1_11threadblock13MmaMultistageINS1_9GemmShapeILi32ELi32ELi16EEENS_9transform11threadblock28PredicatedTileAccessIteratorINS_11MatrixShapeILi32ELi16EEEdNS_6layout11ColumnMajorELi1ENS8_31PitchLinearWarpStripedThreadMapINS_16PitchLinearShapeILi32ELi16EEELi128ENSG_ILi16ELi2EEELi1EEENS_5ArrayIdLi1ELb1EEELb0ENSD_9NoPermuteEEENS9_25RegularTileAccessIteratorISC_dNSD_43ColumnMajorTensorOpMultiplicandCongruous64bELi1ESJ_Li8EEELNS_4arch14CacheOperation4KindE0ENSA_INSB_ILi16ELi32EEEdNSD_8RowMajorELi0ESJ_SL_Lb0ESM_EENSO_ISU_dNSD_40RowMajorTensorOpMultiplicandCongruous64bELi0ESJ_Li8EEELST_0EdSV_NS4_9MmaPolicyINS1_4warp11MmaTensorOpINS6_ILi16ELi16ELi16EEEdSP_dSX_dSV_NS10_17MmaTensorOpPolicyINSR_3MmaINS6_ILi8ELi8ELi4EEELi32EdSV_dSE_dSV_NSR_13OpMultiplyAddEEENSB_ILi1ELi1EEEEELi1ELb0EbEENSB_ILi0ELi0EEES1B_Li1EEELi3ELNS1_23SharedMemoryClearOptionE0EbEENS_8epilogue11threadblock8EpilogueIS7_S1A_Li1ENS1G_27PredicatedTileIteratorBlas3INS1G_26OutputTileOptimalThreadMapINS1G_15OutputTileShapeILi32ELi8ELi2ELi1ELi1EEENS1K_ILi1ELi2ELi1ELi1ELi2EEELi128ELi1ELi64EEEdLNS_8BlasModeE1EEENS1F_4warp24FragmentIteratorTensorOpIS12_S15_dNSK_IdLi2ELb1EEESV_EENS1Q_20TileIteratorTensorOpIS12_S15_dSV_EENS1G_18SharedLoadIteratorINS1N_18CompactedThreadMapEdLi8EEENS1F_6thread17LinearCombinationIdLi1EddLNS1Z_9ScaleType4KindE0ELNS_15FloatRoundStyleE2EdEENSB_ILi0ELi4EEELi1ELi1EEENS4_30GemmIdentityThreadblockSwizzleILi1EEELNS_8FillModeE1EEEEEvNT_6ParamsE --------------------------
	.section	.text._ZN7cutlass6KernelINS_4gemm6kernel14RankKUniversalINS1_11threadblock13MmaMultistageINS1_9GemmShapeILi32ELi32ELi16EEENS_9transform11threadblock28PredicatedTileAccessIteratorINS_11MatrixShapeILi32ELi16EEEdNS_6layout11ColumnMajorELi1ENS8_31PitchLinearWarpStripedThreadMapINS_16PitchLinearShapeILi32ELi16EEELi128ENSG_ILi16ELi2EEELi1EEENS_5ArrayIdLi1ELb1EEELb0ENSD_9NoPermuteEEENS9_25RegularTileAccessIteratorISC_dNSD_43ColumnMajorTensorOpMultiplicandCongruous64bELi1ESJ_Li8EEELNS_4arch14CacheOperation4KindE0ENSA_INSB_ILi16ELi32EEEdNSD_8RowMajorELi0ESJ_SL_Lb0ESM_EENSO_ISU_dNSD_40RowMajorTensorOpMultiplicandCongruous64bELi0ESJ_Li8EEELST_0EdSV_NS4_9MmaPolicyINS1_4warp11MmaTensorOpINS6_ILi16ELi16ELi16EEEdSP_dSX_dSV_NS10_17MmaTensorOpPolicyINSR_3MmaINS6_ILi8ELi8ELi4EEELi32EdSV_dSE_dSV_NSR_13OpMultiplyAddEEENSB_ILi1ELi1EEEEELi1ELb0EbEENSB_ILi0ELi0EEES1B_Li1EEELi3ELNS1_23SharedMemoryClearOptionE0EbEENS_8epilogue11threadblock8EpilogueIS7_S1A_Li1ENS1G_27PredicatedTileIteratorBlas3INS1G_26OutputTileOptimalThreadMapINS1G_15OutputTileShapeILi32ELi8ELi2ELi1ELi1EEENS1K_ILi1ELi2ELi1ELi1ELi2EEELi128ELi1ELi64EEEdLNS_8BlasModeE1EEENS1F_4warp24FragmentIteratorTensorOpIS12_S15_dNSK_IdLi2ELb1EEESV_EENS1Q_20TileIteratorTensorOpIS12_S15_dSV_EENS1G_18SharedLoadIteratorINS1N_18CompactedThreadMapEdLi8EEENS1F_6thread17LinearCombinationIdLi1EddLNS1Z_9ScaleType4KindE0ELNS_15FloatRoundStyleE2EdEENSB_ILi0ELi4EEELi1ELi1EEENS4_30GemmIdentityThreadblockSwizzleILi1EEELNS_8FillModeE1EEEEEvNT_6ParamsE,"ax",@progbits
	.align	128
.text._ZN7cutlass6KernelINS_4gemm6kernel14RankKUniversalINS1_11threadblock13MmaMultistageINS1_9GemmShapeILi32ELi32ELi16EEENS_9transform11threadblock28PredicatedTileAccessIteratorINS_11MatrixShapeILi32ELi16EEEdNS_6layout11ColumnMajorELi1ENS8_31PitchLinearWarpStripedThreadMapINS_16PitchLinearShapeILi32ELi16EEELi128ENSG_ILi16ELi2EEELi1EEENS_5ArrayIdLi1ELb1EEELb0ENSD_9NoPermuteEEENS9_25RegularTileAccessIteratorISC_dNSD_43ColumnMajorTensorOpMultiplicandCongruous64bELi1ESJ_Li8EEELNS_4arch14CacheOperation4KindE0ENSA_INSB_ILi16ELi32EEEdNSD_8RowMajorELi0ESJ_SL_Lb0ESM_EENSO_ISU_dNSD_40RowMajorTensorOpMultiplicandCongruous64bELi0ESJ_Li8EEELST_0EdSV_NS4_9MmaPolicyINS1_4warp11MmaTensorOpINS6_ILi16ELi16ELi16EEEdSP_dSX_dSV_NS10_17MmaTensorOpPolicyINSR_3MmaINS6_ILi8ELi8ELi4EEELi32EdSV_dSE_dSV_NSR_13OpMultiplyAddEEENSB_ILi1ELi1EEEEELi1ELb0EbEENSB_ILi0ELi0EEES1B_Li1EEELi3ELNS1_23SharedMemoryClearOptionE0EbEENS_8epilogue11threadblock8EpilogueIS7_S1A_Li1ENS1G_27PredicatedTileIteratorBlas3INS1G_26OutputTileOptimalThreadMapINS1G_15OutputTileShapeILi32ELi8ELi2ELi1ELi1EEENS1K_ILi1ELi2ELi1ELi1ELi2EEELi128ELi1ELi64EEEdLNS_8BlasModeE1EEENS1F_4warp24FragmentIteratorTensorOpIS12_S15_dNSK_IdLi2ELb1EEESV_EENS1Q_20TileIteratorTensorOpIS12_S15_dSV_EENS1G_18SharedLoadIteratorINS1N_18CompactedThreadMapEdLi8EEENS1F_6thread17LinearCombinationIdLi1EddLNS1Z_9ScaleType4KindE0ELNS_15FloatRoundStyleE2EdEENSB_ILi0ELi4EEELi1ELi1EEENS4_30GemmIdentityThreadblockSwizzleILi1EEELNS_8FillModeE1EEEEEvNT_6ParamsE:
        .type           _ZN7cutlass6KernelINS_4gemm6kernel14RankKUniversalINS1_11threadblock13MmaMultistageINS1_9GemmShapeILi32ELi32ELi16EEENS_9transform11threadblock28PredicatedTileAccessIteratorINS_11MatrixShapeILi32ELi16EEEdNS_6layout11ColumnMajorELi1ENS8_31PitchLinearWarpStripedThreadMapINS_16PitchLinearShapeILi32ELi16EEELi128ENSG_ILi16ELi2EEELi1EEENS_5ArrayIdLi1ELb1EEELb0ENSD_9NoPermuteEEENS9_25RegularTileAccessIteratorISC_dNSD_43ColumnMajorTensorOpMultiplicandCongruous64bELi1ESJ_Li8EEELNS_4arch14CacheOperation4KindE0ENSA_INSB_ILi16ELi32EEEdNSD_8RowMajorELi0ESJ_SL_Lb0ESM_EENSO_ISU_dNSD_40RowMajorTensorOpMultiplicandCongruous64bELi0ESJ_Li8EEELST_0EdSV_NS4_9MmaPolicyINS1_4warp11MmaTensorOpINS6_ILi16ELi16ELi16EEEdSP_dSX_dSV_NS10_17MmaTensorOpPolicyINSR_3MmaINS6_ILi8ELi8ELi4EEELi32EdSV_dSE_dSV_NSR_13OpMultiplyAddEEENSB_ILi1ELi1EEEEELi1ELb0EbEENSB_ILi0ELi0EEES1B_Li1EEELi3ELNS1_23SharedMemoryClearOptionE0EbEENS_8epilogue11threadblock8EpilogueIS7_S1A_Li1ENS1G_27PredicatedTileIteratorBlas3INS1G_26OutputTileOptimalThreadMapINS1G_15OutputTileShapeILi32ELi8ELi2ELi1ELi1EEENS1K_ILi1ELi2ELi1ELi1ELi2EEELi128ELi1ELi64EEEdLNS_8BlasModeE1EEENS1F_4warp24FragmentIteratorTensorOpIS12_S15_dNSK_IdLi2ELb1EEESV_EENS1Q_20TileIteratorTensorOpIS12_S15_dSV_EENS1G_18SharedLoadIteratorINS1N_18CompactedThreadMapEdLi8EEENS1F_6thread17LinearCombinationIdLi1EddLNS1Z_9ScaleType4KindE0ELNS_15FloatRoundStyleE2EdEENSB_ILi0ELi4EEELi1ELi1EEENS4_30GemmIdentityThreadblockSwizzleILi1EEELNS_8FillModeE1EEEEEvNT_6ParamsE,@function
        .size           _ZN7cutlass6KernelINS_4gemm6kernel14RankKUniversalINS1_11threadblock13MmaMultistageINS1_9GemmShapeILi32ELi32ELi16EEENS_9transform11threadblock28PredicatedTileAccessIteratorINS_11MatrixShapeILi32ELi16EEEdNS_6layout11ColumnMajorELi1ENS8_31PitchLinearWarpStripedThreadMapINS_16PitchLinearShapeILi32ELi16EEELi128ENSG_ILi16ELi2EEELi1EEENS_5ArrayIdLi1ELb1EEELb0ENSD_9NoPermuteEEENS9_25RegularTileAccessIteratorISC_dNSD_43ColumnMajorTensorOpMultiplicandCongruous64bELi1ESJ_Li8EEELNS_4arch14CacheOperation4KindE0ENSA_INSB_ILi16ELi32EEEdNSD_8RowMajorELi0ESJ_SL_Lb0ESM_EENSO_ISU_dNSD_40RowMajorTensorOpMultiplicandCongruous64bELi0ESJ_Li8EEELST_0EdSV_NS4_9MmaPolicyINS1_4warp11MmaTensorOpINS6_ILi16ELi16ELi16EEEdSP_dSX_dSV_NS10_17MmaTensorOpPolicyINSR_3MmaINS6_ILi8ELi8ELi4EEELi32EdSV_dSE_dSV_NSR_13OpMultiplyAddEEENSB_ILi1ELi1EEEEELi1ELb0EbEENSB_ILi0ELi0EEES1B_Li1EEELi3ELNS1_23SharedMemoryClearOptionE0EbEENS_8epilogue11threadblock8EpilogueIS7_S1A_Li1ENS1G_27PredicatedTileIteratorBlas3INS1G_26OutputTileOptimalThreadMapINS1G_15OutputTileShapeILi32ELi8ELi2ELi1ELi1EEENS1K_ILi1ELi2ELi1ELi1ELi2EEELi128ELi1ELi64EEEdLNS_8BlasModeE1EEENS1F_4warp24FragmentIteratorTensorOpIS12_S15_dNSK_IdLi2ELb1EEESV_EENS1Q_20TileIteratorTensorOpIS12_S15_dSV_EENS1G_18SharedLoadIteratorINS1N_18CompactedThreadMapEdLi8EEENS1F_6thread17LinearCombinationIdLi1EddLNS1Z_9ScaleType4KindE0ELNS_15FloatRoundStyleE2EdEENSB_ILi0ELi4EEELi1ELi1EEENS4_30GemmIdentityThreadblockSwizzleILi1EEELNS_8FillModeE1EEEEEvNT_6ParamsE,(.L_x_107 - _ZN7cutlass6KernelINS_4gemm6kernel14RankKUniversalINS1_11threadblock13MmaMultistageINS1_9GemmShapeILi32ELi32ELi16EEENS_9transform11threadblock28PredicatedTileAccessIteratorINS_11MatrixShapeILi32ELi16EEEdNS_6layout11ColumnMajorELi1ENS8_31PitchLinearWarpStripedThreadMapINS_16PitchLinearShapeILi32ELi16EEELi128ENSG_ILi16ELi2EEELi1EEENS_5ArrayIdLi1ELb1EEELb0ENSD_9NoPermuteEEENS9_25RegularTileAccessIteratorISC_dNSD_43ColumnMajorTensorOpMultiplicandCongruous64bELi1ESJ_Li8EEELNS_4arch14CacheOperation4KindE0ENSA_INSB_ILi16ELi32EEEdNSD_8RowMajorELi0ESJ_SL_Lb0ESM_EENSO_ISU_dNSD_40RowMajorTensorOpMultiplicandCongruous64bELi0ESJ_Li8EEELST_0EdSV_NS4_9MmaPolicyINS1_4warp11MmaTensorOpINS6_ILi16ELi16ELi16EEEdSP_dSX_dSV_NS10_17MmaTensorOpPolicyINSR_3MmaINS6_ILi8ELi8ELi4EEELi32EdSV_dSE_dSV_NSR_13OpMultiplyAddEEENSB_ILi1ELi1EEEEELi1ELb0EbEENSB_ILi0ELi0EEES1B_Li1EEELi3ELNS1_23SharedMemoryClearOptionE0EbEENS_8epilogue11threadblock8EpilogueIS7_S1A_Li1ENS1G_27PredicatedTileIteratorBlas3INS1G_26OutputTileOptimalThreadMapINS1G_15OutputTileShapeILi32ELi8ELi2ELi1ELi1EEENS1K_ILi1ELi2ELi1ELi1ELi2EEELi128ELi1ELi64EEEdLNS_8BlasModeE1EEENS1F_4warp24FragmentIteratorTensorOpIS12_S15_dNSK_IdLi2ELb1EEESV_EENS1Q_20TileIteratorTensorOpIS12_S15_dSV_EENS1G_18SharedLoadIteratorINS1N_18CompactedThreadMapEdLi8EEENS1F_6thread17LinearCombinationIdLi1EddLNS1Z_9ScaleType4KindE0ELNS_15FloatRoundStyleE2EdEENSB_ILi0ELi4EEELi1ELi1EEENS4_30GemmIdentityThreadblockSwizzleILi1EEELNS_8FillModeE1EEEEEvNT_6ParamsE)
        .other          _ZN7cutlass6KernelINS_4gemm6kernel14RankKUniversalINS1_11threadblock13MmaMultistageINS1_9GemmShapeILi32ELi32ELi16EEENS_9transform11threadblock28PredicatedTileAccessIteratorINS_11MatrixShapeILi32ELi16EEEdNS_6layout11ColumnMajorELi1ENS8_31PitchLinearWarpStripedThreadMapINS_16PitchLinearShapeILi32ELi16EEELi128ENSG_ILi16ELi2EEELi1EEENS_5ArrayIdLi1ELb1EEELb0ENSD_9NoPermuteEEENS9_25RegularTileAccessIteratorISC_dNSD_43ColumnMajorTensorOpMultiplicandCongruous64bELi1ESJ_Li8EEELNS_4arch14CacheOperation4KindE0ENSA_INSB_ILi16ELi32EEEdNSD_8RowMajorELi0ESJ_SL_Lb0ESM_EENSO_ISU_dNSD_40RowMajorTensorOpMultiplicandCongruous64bELi0ESJ_Li8EEELST_0EdSV_NS4_9MmaPolicyINS1_4warp11MmaTensorOpINS6_ILi16ELi16ELi16EEEdSP_dSX_dSV_NS10_17MmaTensorOpPolicyINSR_3MmaINS6_ILi8ELi8ELi4EEELi32EdSV_dSE_dSV_NSR_13OpMultiplyAddEEENSB_ILi1ELi1EEEEELi1ELb0EbEENSB_ILi0ELi0EEES1B_Li1EEELi3ELNS1_23SharedMemoryClearOptionE0EbEENS_8epilogue11threadblock8EpilogueIS7_S1A_Li1ENS1G_27PredicatedTileIteratorBlas3INS1G_26OutputTileOptimalThreadMapINS1G_15OutputTileShapeILi32ELi8ELi2ELi1ELi1EEENS1K_ILi1ELi2ELi1ELi1ELi2EEELi128ELi1ELi64EEEdLNS_8BlasModeE1EEENS1F_4warp24FragmentIteratorTensorOpIS12_S15_dNSK_IdLi2ELb1EEESV_EENS1Q_20TileIteratorTensorOpIS12_S15_dSV_EENS1G_18SharedLoadIteratorINS1N_18CompactedThreadMapEdLi8EEENS1F_6thread17LinearCombinationIdLi1EddLNS1Z_9ScaleType4KindE0ELNS_15FloatRoundStyleE2EdEENSB_ILi0ELi4EEELi1ELi1EEENS4_30GemmIdentityThreadblockSwizzleILi1EEELNS_8FillModeE1EEEEEvNT_6ParamsE,@"STO_CUDA_ENTRY STV_DEFAULT"
_ZN7cutlass6KernelINS_4gemm6kernel14RankKUniversalINS1_11threadblock13MmaMultistageINS1_9GemmShapeILi32ELi32ELi16EEENS_9transform11threadblock28PredicatedTileAccessIteratorINS_11MatrixShapeILi32ELi16EEEdNS_6layout11ColumnMajorELi1ENS8_31PitchLinearWarpStripedThreadMapINS_16PitchLinearShapeILi32ELi16EEELi128ENSG_ILi16ELi2EEELi1EEENS_5ArrayIdLi1ELb1EEELb0ENSD_9NoPermuteEEENS9_25RegularTileAccessIteratorISC_dNSD_43ColumnMajorTensorOpMultiplicandCongruous64bELi1ESJ_Li8EEELNS_4arch14CacheOperation4KindE0ENSA_INSB_ILi16ELi32EEEdNSD_8RowMajorELi0ESJ_SL_Lb0ESM_EENSO_ISU_dNSD_40RowMajorTensorOpMultiplicandCongruous64bELi0ESJ_Li8EEELST_0EdSV_NS4_9MmaPolicyINS1_4warp11MmaTensorOpINS6_ILi16ELi16ELi16EEEdSP_dSX_dSV_NS10_17MmaTensorOpPolicyINSR_3MmaINS6_ILi8ELi8ELi4EEELi32EdSV_dSE_dSV_NSR_13OpMultiplyAddEEENSB_ILi1ELi1EEEEELi1ELb0EbEENSB_ILi0ELi0EEES1B_Li1EEELi3ELNS1_23SharedMemoryClearOptionE0EbEENS_8epilogue11threadblock8EpilogueIS7_S1A_Li1ENS1G_27PredicatedTileIteratorBlas3INS1G_26OutputTileOptimalThreadMapINS1G_15OutputTileShapeILi32ELi8ELi2ELi1ELi1EEENS1K_ILi1ELi2ELi1ELi1ELi2EEELi128ELi1ELi64EEEdLNS_8BlasModeE1EEENS1F_4warp24FragmentIteratorTensorOpIS12_S15_dNSK_IdLi2ELb1EEESV_EENS1Q_20TileIteratorTensorOpIS12_S15_dSV_EENS1G_18SharedLoadIteratorINS1N_18CompactedThreadMapEdLi8EEENS1F_6thread17LinearCombinationIdLi1EddLNS1Z_9ScaleType4KindE0ELNS_15FloatRoundStyleE2EdEENSB_ILi0ELi4EEELi1ELi1EEENS4_30GemmIdentityThreadblockSwizzleILi1EEELNS_8FillModeE1EEEEEvNT_6ParamsE:
[----:B------:R-:W-:Y:S08]  /*0000*/  LDC R1, c[0x0][0x28] ;  /* 0x00000a00ff017b82 */ /* 0x000ff00000000800 */
[----:B------:R-:W1:Y:S01]  /*0010*/  LDC.64 R2, c[0x0][0x2f8] ;  /* 0x0000be00ff027b82 */ /* 0x000e620000000a00 */
[----:B------:R-:W-:Y:S01]  /*0020*/  ULDC.64 UR4, c[0x0][0x2f0] ;  /* 0x0000bc0000047ab9 */ /* 0x000fe20000000a00 */
[----:B------:R-:W2:Y:S01]  /*0030*/  S2R R47, SR_CTAID.Z ;  /* 0x00000000002f7919 */ /* 0x000ea20000002700 */
[----:B------:R-:W-:Y:S01]  /*0040*/  DSETP.NEU.AND P1, PT, RZ, UR4, PT ;  /* 0x00000004ff007e2a */ /* 0x000fe2000bf2d000 */
[----:B------:R-:W-:Y:S01]  /*0050*/  IMAD.MOV.U32 R0, RZ, RZ, -0x1 ;  /* 0xffffffffff007424 */ /* 0x000fe200078e00ff */
[----:B------:R-:W-:Y:S01]  /*0060*/  ULDC.U8 UR4, c[0x0][0x378] ;  /* 0x0000de0000047ab9 */ /* 0x000fe20000000000 */
[----:B------:R-:W-:-:S02]  /*0070*/  ULDC UR5, c[0x0][0x228] ;  /* 0x00008a0000057ab9 */ /* 0x000fc40000000800 */
[----:B------:R-:W3:Y:S01]  /*0080*/  S2UR UR6, SR_CTAID.Y ;  /* 0x00000000000679c3 */ /* 0x000ee20000002600 */
[----:B------:R-:W-:Y:S02]  /*0090*/  ISETP.NE.AND P1, PT, RZ, UR4, !P1 ;  /* 0x00000004ff007c0c */ /* 0x000fe4000cf25270 */
[----:B------:R-:W-:-:S05]  /*00a0*/  SHF.L.U32 R0, R0, UR5, RZ ;  /* 0x0000000500007c19 */ /* 0x000fca00080006ff */
[----:B------:R-:W4:Y:S01]  /*00b0*/  S2UR UR7, SR_CTAID.X ;  /* 0x00000000000779c3 */ /* 0x000f220000002500 */
[----:B-1----:R-:W-:Y:S01]  /*00c0*/  DSETP.EQ.AND P0, PT, R2, 1, PT ;  /* 0x3ff000000200742a */ /* 0x002fe20003f02000 */
[----:B---3--:R-:W-:Y:S01]  /*00d0*/  USHF.L.U32 UR6, UR6, UR5, URZ ;  /* 0x0000000506067299 */ /* 0x008fe2000800063f */
[----:B----4-:R-:W-:Y:S01]  /*00e0*/  LOP3.LUT R50, R0, UR7, RZ, 0xc, !PT ;  /* 0x0000000700327c12 */ /* 0x010fe2000f8e0cff */
[----:B------:R-:W-:-:S04]  /*00f0*/  USHF.R.S32.HI UR5, URZ, UR5, UR7 ;  /* 0x000000053f057299 */ /* 0x000fc80008011407 */
[----:B------:R-:W-:-:S07]  /*0100*/  VIADD R50, R50, UR6 ;  /* 0x0000000632327c36 */ /* 0x000fce0008000000 */
[----:B--2---:R-:W-:Y:S05]  /*0110*/  @P1 EXIT P0 ;  /* 0x000000000000194d */ /* 0x004fea0000000000 */
[----:B------:R-:W1:Y:S01]  /*0120*/  LDC R0, c[0x0][0x21c] ;  /* 0x00008700ff007b82 */ /* 0x000e620000000800 */
[----:B------:R-:W-:Y:S02]  /*0130*/  ULDC UR4, c[0x0][0x220] ;  /* 0x0000880000047ab9 */ /* 0x000fe40000000800 */
[----:B------:R-:W-:-:S04]  /*0140*/  ISETP.GE.AND P0, PT, R50, UR4, PT ;  /* 0x0000000432007c0c */ /* 0x000fc8000bf06270 */
[----:B-1----:R-:W-:-:S13]  /*0150*/  ISETP.LE.OR P0, PT, R0, UR5, P0 ;  /* 0x0000000500007c0c */ /* 0x002fda0008703670 */
[----:B------:R-:W-:Y:S05]  /*0160*/  @P0 EXIT ;  /* 0x000000000000094d */ /* 0x000fea0003800000 */
[----:B------:R-:W-:Y:S01]  /*0170*/  USHF.L.U32 UR7, UR5, 0x5, URZ ;  /* 0x0000000505077899 */ /* 0x000fe2000800063f */
[----:B------:R-:W-:-:S03]  /*0180*/  SHF.L.U32 R49, R50, 0x5, RZ ;  /* 0x0000000532317819 */ /* 0x000fc600000006ff */
[----:B------:R-:W-:-:S06]  /*0190*/  UIADD3 UR4, UR7, 0x20, URZ ;  /* 0x0000002007047890 */ /* 0x000fcc000fffe03f */
[----:B------:R-:W-:-:S13]  /*01a0*/  ISETP.LT.AND P0, PT, R49, UR4, PT ;  /* 0x0000000431007c0c */ /* 0x000fda000bf01270 */
[----:B------:R-:W-:Y:S05]  /*01b0*/  @!P0 EXIT ;  /* 0x000000000000894d */ /* 0x000fea0003800000 */
[----:B------:R-:W1:Y:S01]  /*01c0*/  LDC R0, c[0x0][0x320] ;  /* 0x0000c800ff007b82 */ /* 0x000e620000000800 */
[----:B------:R-:W-:Y:S01]  /*01d0*/  ULDC.64 UR8, c[0x0][0x330] ;  /* 0x0000cc0000087ab9 */ /* 0x000fe20000000a00 */
[----:B------:R-:W-:Y:S01]  /*01e0*/  ULDC.64 UR4, c[0x0][0x338] ;  /* 0x0000ce0000047ab9 */ /* 0x000fe20000000a00 */
[----:B------:R-:W-:Y:S01]  /*01f0*/  IMAD.U32 R28, RZ, RZ, UR8 ;  /* 0x00000008ff1c7e24 */ /* 0x000fe2000f8e00ff */
[----:B------:R-:W-:Y:S01]  /*0200*/  MOV R22, UR4 ;  /* 0x0000000400167c02 */ /* 0x000fe20008000f00 */
[----:B------:R-:W-:Y:S01]  /*0210*/  IMAD.U32 R29, RZ, RZ, UR9 ;  /* 0x00000009ff1d7e24 */ /* 0x000fe2000f8e00ff */
[----:B------:R-:W-:Y:S01]  /*0220*/  MOV R23, UR5 ;  /* 0x0000000500177c02 */ /* 0x000fe20008000f00 */
[----:B------:R-:W-:Y:S01]  /*0230*/  ULDC.64 UR12, c[0x0][0x208] ;  /* 0x00008200000c7ab9 */ /* 0x000fe20000000a00 */
[----:B-1----:R-:W-:-:S13]  /*0240*/  ISETP.GE.U32.AND P0, PT, R0, 0x2, PT ;  /* 0x000000020000780c */ /* 0x002fda0003f06070 */
[----:B------:R-:W-:Y:S05]  /*0250*/  @!P0 BRA `(.L_x_0) ;  /* 0x0000000000808947 */ /* 0x000fea0003800000 */
[----:B------:R-:W-:Y:S01]  /*0260*/  ISETP.NE.AND P0, PT, R0, 0x2, PT ;  /* 0x000000020000780c */ /* 0x000fe20003f05270 */
[----:B------:R-:W-:Y:S01]  /*0270*/  ULDC UR4, c[0x0][0x218] ;  /* 0x0000860000047ab9 */ /* 0x000fe20000000800 */
[----:B------:R-:W-:Y:S01]  /*0280*/  IMAD.MOV.U32 R7, RZ, RZ, RZ ;  /* 0x000000ffff077224 */ /* 0x000fe200078e00ff */
[----:B------:R-:W-:-:S10]  /*0290*/  MOV R8, UR4 ;  /* 0x0000000400087c02 */ /* 0x000fd40008000f00 */
[----:B------:R-:W-:Y:S05]  /*02a0*/  @!P0 BRA `(.L_x_1) ;  /* 0x0000000000248947 */ /* 0x000fea0003800000 */
[----:B------:R-:W-:-:S13]  /*02b0*/  ISETP.NE.AND P0, PT, R0, 0x3, PT ;  /* 0x000000030000780c */ /* 0x000fda0003f05270 */
[----:B------:R-:W-:Y:S05]  /*02c0*/  @P0 BRA `(.L_x_2) ;  /* 0x0000000000800947 */ /* 0x000fea0003800000 */
[----:B------:R-:W1:Y:S08]  /*02d0*/  LDC.64 R28, c[0x0][0x330] ;  /* 0x0000cc00ff1c7b82 */ /* 0x000e700000000a00 */
[----:B------:R-:W2:Y:S01]  /*02e0*/  LDC.64 R22, c[0x0][0x338] ;  /* 0x0000ce00ff167b82 */ /* 0x000ea20000000a00 */
[----:B-1----:R-:W-:-:S06]  /*02f0*/  IMAD.WIDE R28, R47, 0x8, R28 ;  /* 0x000000082f1c7825 */ /* 0x002fcc00078e021c */
[----:B------:R-:W4:Y:S01]  /*0300*/  LDG.E.64 R28, desc[UR12][R28.64] ;  /* 0x0000000c1c1c7981 */ /* 0x000f22000c1e1b00 */
[----:B--2---:R-:W-:-:S06]  /*0310*/  IMAD.WIDE R22, R47, 0x8, R22 ;  /* 0x000000082f167825 */ /* 0x004fcc00078e0216 */
[----:B------:R-:W4:Y:S01]  /*0320*/  LDG.E.64 R22, desc[UR12][R22.64] ;  /* 0x0000000c16167981 */ /* 0x000f22000c1e1b00 */
[----:B------:R-:W-:Y:S05]  /*0330*/  BRA `(.L_x_2) ;  /* 0x0000000000647947 */ /* 0x000fea0003800000 */
.L_x_1:
[----:B------:R-:W1:Y:S01]  /*0340*/  LDC.64 R4, c[0x0][0x350] ;  /* 0x0000d400ff047b82 */ /* 0x000e620000000a00 */
[----:B------:R-:W-:-:S07]  /*0350*/  SHF.R.S32.HI R9, RZ, 0x1f, R47 ;  /* 0x0000001fff097819 */ /* 0x000fce000001142f */
[----:B------:R-:W2:Y:S08]  /*0360*/  LDC.64 R2, c[0x0][0x358] ;  /* 0x0000d600ff027b82 */ /* 0x000eb00000000a00 */
[----:B------:R-:W3:Y:S08]  /*0370*/  LDC.64 R28, c[0x0][0x330] ;  /* 0x0000cc00ff1c7b82 */ /* 0x000ef00000000a00 */
[----:B------:R-:W4:Y:S01]  /*0380*/  LDC.64 R22, c[0x0][0x338] ;  /* 0x0000ce00ff167b82 */ /* 0x000f220000000a00 */
[----:B-1----:R-:W-:-:S02]  /*0390*/  IMAD R6, R9, R4, RZ ;  /* 0x0000000409067224 */ /* 0x002fc400078e02ff */
[----:B------:R-:W-:-:S04]  /*03a0*/  IMAD.WIDE.U32 R12, R47, R4, RZ ;  /* 0x000000042f0c7225 */ /* 0x000fc800078e00ff */
[----:B------:R-:W-:Y:S02]  /*03b0*/  IMAD R5, R47, R5, R6 ;  /* 0x000000052f057224 */ /* 0x000fe400078e0206 */
[-C--:B--2---:R-:W-:Y:S02]  /*03c0*/  IMAD R0, R9, R2.reuse, RZ ;  /* 0x0000000209007224 */ /* 0x084fe400078e02ff */
[----:B------:R-:W-:Y:S01]  /*03d0*/  IMAD.WIDE.U32 R10, R47, R2, RZ ;  /* 0x000000022f0a7225 */ /* 0x000fe200078e00ff */
[----:B------:R-:W-:-:S03]  /*03e0*/  IADD3 R5, R13, R5, RZ ;  /* 0x000000050d057210 */ /* 0x000fc60007ffe0ff */
[----:B------:R-:W-:Y:S01]  /*03f0*/  IMAD R3, R47, R3, R0 ;  /* 0x000000032f037224 */ /* 0x000fe200078e0200 */
[----:B---3--:R-:W-:-:S04]  /*0400*/  LEA R28, P1, R12, R28, 0x3 ;  /* 0x0000001c0c1c7211 */ /* 0x008fc800078218ff */
[----:B------:R-:W-:Y:S02]  /*0410*/  IADD3 R3, R11, R3, RZ ;  /* 0x000000030b037210 */ /* 0x000fe40007ffe0ff */
[----:B------:R-:W-:Y:S02]  /*0420*/  LEA.HI.X R29, R12, R29, R5, 0x3, P1 ;  /* 0x0000001d0c1d7211 */ /* 0x000fe400008f1c05 */
[----:B----4-:R-:W-:-:S04]  /*0430*/  LEA R22, P0, R10, R22, 0x3 ;  /* 0x000000160a167211 */ /* 0x010fc800078018ff */
[----:B------:R-:W-:Y:S01]  /*0440*/  LEA.HI.X R23, R10, R23, R3, 0x3, P0 ;  /* 0x000000170a177211 */ /* 0x000fe200000f1c03 */
[----:B------:R-:W-:Y:S08]  /*0450*/  BRA `(.L_x_2) ;  /* 0x00000000001c7947 */ /* 0x000ff00003800000 */
.L_x_0:
[----:B------:R-:W1:Y:S01]  /*0460*/  LDC R2, c[0x0][0x224] ;  /* 0x00008900ff027b82 */ /* 0x000e620000000800 */
[----:B------:R-:W-:-:S07]  /*0470*/  IADD3 R3, R47, 0x1, RZ ;  /* 0x000000012f037810 */ /* 0x000fce0007ffe0ff */
[----:B------:R-:W2:Y:S01]  /*0480*/  LDC R0, c[0x0][0x328] ;  /* 0x0000ca00ff007b82 */ /* 0x000ea20000000800 */
[C---:B-1----:R-:W-:Y:S01]  /*0490*/  ISETP.GE.AND P0, PT, R3.reuse, R2, PT ;  /* 0x000000020300720c */ /* 0x042fe20003f06270 */
[-C--:B--2---:R-:W-:Y:S02]  /*04a0*/  IMAD R8, R3, R0.reuse, RZ ;  /* 0x0000000003087224 */ /* 0x084fe400078e02ff */
[----:B------:R-:W-:-:S10]  /*04b0*/  IMAD R7, R47, R0, RZ ;  /* 0x000000002f077224 */ /* 0x000fd400078e02ff */
[----:B------:R-:W1:Y:S02]  /*04c0*/  @P0 LDC R8, c[0x0][0x218] ;  /* 0x00008600ff080b82 */ /* 0x000e640000000800 */
.L_x_2:
[----:B------:R-:W2:Y:S01]  /*04d0*/  S2R R46, SR_TID.X ;  /* 0x00000000002e7919 */ /* 0x000ea20000002100 */
[C-C-:B-1----:R-:W-:Y:S01]  /*04e0*/  IMAD.IADD R9, R8.reuse, 0x1, -R7.reuse ;  /* 0x0000000108097824 */ /* 0x142fe200078e0a07 */
[----:B------:R-:W-:Y:S01]  /*04f0*/  IADD3 R32, R8, 0xf, -R7 ;  /* 0x0000000f08207810 */ /* 0x000fe20007ffe807 */
[----:B------:R-:W-:Y:S01]  /*0500*/  ULDC.64 UR10, c[0x0][0x250] ;  /* 0x00009400000a7ab9 */ /* 0x000fe20000000a00 */
[----:B------:R-:W-:Y:S01]  /*0510*/  ULDC.64 UR8, c[0x0][0x210] ;  /* 0x0000840000087ab9 */ /* 0x000fe20000000a00 */
[----:B------:R-:W-:Y:S01]  /*0520*/  ULDC.64 UR4, c[0x0][0x230] ;  /* 0x00008c0000047ab9 */ /* 0x000fe20000000a00 */
[----:B------:R-:W-:Y:S01]  /*0530*/  SHF.R.S32.HI R38, RZ, 0x1f, R9 ;  /* 0x0000001fff267819 */ /* 0x000fe20000011409 */
[----:B------:R-:W-:Y:S01]  /*0540*/  VIADD R0, R32, 0xf ;  /* 0x0000000f20007836 */ /* 0x000fe20000000000 */
[----:B------:R-:W1:Y:S01]  /*0550*/  S2UR UR6, SR_CgaCtaId ;  /* 0x00000000000679c3 */ /* 0x000e620000008800 */
[----:B------:R-:W-:Y:S02]  /*0560*/  CS2R R18, SRZ ;  /* 0x0000000000127805 */ /* 0x000fe4000001ff00 */
[----:B------:R-:W-:-:S02]  /*0570*/  LEA.HI R38, R38, R9, RZ, 0x4 ;  /* 0x0000000926267211 */ /* 0x000fc400078f20ff */
[----:B------:R-:W-:-:S03]  /*0580*/  CS2R R16, SRZ ;  /* 0x0000000000107805 */ /* 0x000fc6000001ff00 */
[----:B------:R-:W-:Y:S01]  /*0590*/  BAR.SYNC.DEFER_BLOCKING 0x0 ;  /* 0x0000000000007b1d */ /* 0x000fe20000010000 */
[----:B------:R-:W-:Y:S02]  /*05a0*/  ISETP.GE.U32.AND P5, PT, R0, 0x1f, PT ;  /* 0x0000001f0000780c */ /* 0x000fe40003fa6070 */
[----:B------:R-:W-:-:S05]  /*05b0*/  LOP3.LUT R38, R38, 0xfffffff0, RZ, 0xc0, !PT ;  /* 0xfffffff026267812 */ /* 0x000fca00078ec0ff */
[----:B------:R-:W3:Y:S01]  /*05c0*/  LDC.64 R30, c[0x0][0x258] ;  /* 0x00009600ff1e7b82 */ /* 0x000ee20000000a00 */
[----:B------:R-:W-:-:S05]  /*05d0*/  IMAD.IADD R38, R9, 0x1, -R38 ;  /* 0x0000000109267824 */ /* 0x000fca00078e0a26 */
[C---:B------:R-:W-:Y:S02]  /*05e0*/  ISETP.NE.AND P0, PT, R38.reuse, RZ, PT ;  /* 0x000000ff2600720c */ /* 0x040fe40003f05270 */
[----:B------:R-:W3:Y:S02]  /*05f0*/  LDC.64 R20, c[0x0][0x268] ;  /* 0x00009a00ff147b82 */ /* 0x000ee40000000a00 */
[----:B------:R-:W-:Y:S02]  /*0600*/  SEL R38, R38, 0x10, P0 ;  /* 0x0000001026267807 */ /* 0x000fe40000000000 */
[----:B--2---:R-:W-:Y:S02]  /*0610*/  SHF.R.S32.HI R5, RZ, 0x1f, R46 ;  /* 0x0000001fff057819 */ /* 0x004fe4000001142e */
[----:B------:R-:W-:Y:S01]  /*0620*/  SHF.R.S32.HI R24, RZ, 0x1f, R38 ;  /* 0x0000001fff187819 */ /* 0x000fe20000011426 */
[----:B------:R-:W-:Y:S01]  /*0630*/  IMAD.WIDE.U32 R10, R38, UR10, RZ ;  /* 0x0000000a260a7c25 */ /* 0x000fe2000f8e00ff */
[----:B------:R-:W-:-:S02]  /*0640*/  LEA.HI R5, R5, R46, RZ, 0x5 ;  /* 0x0000002e05057211 */ /* 0x000fc400078f28ff */
[----:B------:R-:W-:Y:S01]  /*0650*/  VIADDMNMX R8, R7, R38, R8, PT ;  /* 0x0000002607087246 */ /* 0x000fe20003800108 */
[----:B------:R-:W-:Y:S01]  /*0660*/  IMAD R9, R24, UR4, RZ ;  /* 0x0000000418097c24 */ /* 0x000fe2000f8e02ff */
[----:B------:R-:W-:Y:S01]  /*0670*/  LOP3.LUT R3, R5, 0xffffffe0, RZ, 0xc0, !PT ;  /* 0xffffffe005037812 */ /* 0x000fe200078ec0ff */
[----:B------:R-:W-:Y:S01]  /*0680*/  IMAD.SHL.U32 R43, R10, 0x8, RZ ;  /* 0x000000080a2b7824 */ /* 0x000fe200078e00ff */
[----:B------:R-:W-:Y:S01]  /*0690*/  SHF.R.S32.HI R5, RZ, 0x5, R5 ;  /* 0x00000005ff057819 */ /* 0x000fe20000011405 */
[----:B------:R-:W-:-:S04]  /*06a0*/  IMAD.WIDE.U32 R12, R38, UR4, RZ ;  /* 0x00000004260c7c25 */ /* 0x000fc8000f8e00ff */
[----:B------:R-:W-:Y:S02]  /*06b0*/  IMAD.IADD R3, R46, 0x1, -R3 ;  /* 0x000000012e037824 */ /* 0x000fe400078e0a03 */
[----:B------:R-:W-:Y:S02]  /*06c0*/  IMAD.SHL.U32 R5, R5, 0x2, RZ ;  /* 0x0000000205057824 */ /* 0x000fe400078e00ff */
[----:B------:R-:W-:Y:S01]  /*06d0*/  IMAD R9, R38, UR5, R9 ;  /* 0x0000000526097c24 */ /* 0x000fe2000f8e0209 */
[----:B------:R-:W-:Y:S01]  /*06e0*/  SHF.R.S32.HI R6, RZ, 0x1f, R3 ;  /* 0x0000001fff067819 */ /* 0x000fe20000011403 */
[----:B------:R-:W-:Y:S02]  /*06f0*/  IMAD.SHL.U32 R25, R12, 0x8, RZ ;  /* 0x000000080c197824 */ /* 0x000fe400078e00ff */
[----:B------:R-:W-:Y:S01]  /*0700*/  IMAD.IADD R0, R13, 0x1, R9 ;  /* 0x000000010d007824 */ /* 0x000fe200078e0209 */
[----:B------:R-:W-:-:S04]  /*0710*/  LEA.HI R6, R6, R3, RZ, 0x4 ;  /* 0x0000000306067211 */ /* 0x000fc800078f20ff */
[C---:B------:R-:W-:Y:S02]  /*0720*/  LEA.HI.SX32 R2, R6.reuse, R5, 0x1c ;  /* 0x0000000506027211 */ /* 0x040fe400078fe2ff */
[----:B------:R-:W-:Y:S02]  /*0730*/  LOP3.LUT R6, R6, 0xfffffff0, RZ, 0xc0, !PT ;  /* 0xfffffff006067812 */ /* 0x000fe400078ec0ff */
[----:B------:R-:W-:Y:S01]  /*0740*/  SHF.L.U64.HI R0, R12, 0x3, R0 ;  /* 0x000000030c007819 */ /* 0x000fe20000010200 */
[----:B------:R-:W-:Y:S01]  /*0750*/  IMAD.IADD R39, R2, 0x1, R7 ;  /* 0x0000000102277824 */ /* 0x000fe200078e0207 */
[----:B------:R-:W-:Y:S01]  /*0760*/  LOP3.LUT R7, R32, 0xfffffff0, RZ, 0xc0, !PT ;  /* 0xfffffff020077812 */ /* 0x000fe200078ec0ff */
[----:B------:R-:W-:Y:S02]  /*0770*/  IMAD.IADD R6, R3, 0x1, -R6 ;  /* 0x0000000103067824 */ /* 0x000fe400078e0a06 */
[C---:B------:R-:W-:Y:S01]  /*0780*/  VIADD R5, R39.reuse, 0x8 ;  /* 0x0000000827057836 */ /* 0x040fe20000000000 */
[-C--:B------:R-:W-:Y:S01]  /*0790*/  ISETP.GE.AND P1, PT, R39, R8.reuse, PT ;  /* 0x000000082700720c */ /* 0x080fe20003f26270 */
[----:B------:R-:W-:Y:S01]  /*07a0*/  VIADD R36, R6, UR7 ;  /* 0x0000000706247c36 */ /* 0x000fe20008000000 */
[----:B------:R-:W-:Y:S01]  /*07b0*/  ISETP.NE.AND P4, PT, R7, 0x10, PT ;  /* 0x000000100700780c */ /* 0x000fe20003f85270 */
[----:B------:R-:W-:Y:S01]  /*07c0*/  IMAD R3, R24, UR10, RZ ;  /* 0x0000000a18037c24 */ /* 0x000fe2000f8e02ff */
[----:B------:R-:W-:Y:S01]  /*07d0*/  ISETP.GE.AND P6, PT, R5, R8, PT ;  /* 0x000000080500720c */ /* 0x000fe20003fc6270 */
[C---:B------:R-:W-:Y:S01]  /*07e0*/  VIADD R5, R36.reuse, 0x10 ;  /* 0x0000001024057836 */ /* 0x040fe20000000000 */
[----:B------:R-:W-:Y:S01]  /*07f0*/  ISETP.LT.AND P0, PT, R36, UR8, !P1 ;  /* 0x0000000824007c0c */ /* 0x000fe2000cf01270 */
[----:B------:R-:W-:Y:S01]  /*0800*/  IMAD R3, R38, UR11, R3 ;  /* 0x0000000b26037c24 */ /* 0x000fe2000f8e0203 */
[----:B------:R-:W-:Y:S01]  /*0810*/  ISETP.LT.AND P2, PT, R36, UR8, !P6 ;  /* 0x0000000824007c0c */ /* 0x000fe2000f741270 */
[----:B------:R-:W-:Y:S01]  /*0820*/  IMAD.IADD R34, R49, 0x1, R6 ;  /* 0x0000000131227824 */ /* 0x000fe200078e0206 */
[----:B------:R-:W-:Y:S01]  /*0830*/  ISETP.LT.AND P1, PT, R5, UR8, !P1 ;  /* 0x0000000805007c0c */ /* 0x000fe2000cf21270 */
[----:B------:R-:W-:Y:S01]  /*0840*/  IMAD.IADD R42, R11, 0x1, R3 ;  /* 0x000000010b2a7824 */ /* 0x000fe200078e0203 */
[----:B------:R-:W-:Y:S01]  /*0850*/  ISETP.LT.AND P3, PT, R5, UR8, !P6 ;  /* 0x0000000805007c0c */ /* 0x000fe2000f761270 */
[----:B------:R-:W-:Y:S01]  /*0860*/  IMAD.SHL.U32 R11, R6, 0x4, RZ ;  /* 0x00000004060b7824 */ /* 0x000fe200078e00ff */
[----:B------:R-:W-:-:S02]  /*0870*/  SEL R4, RZ, 0x1, !P0 ;  /* 0x00000001ff047807 */ /* 0x000fc40004000000 */
[----:B------:R-:W-:Y:S02]  /*0880*/  SHF.R.S32.HI R7, RZ, 0x1f, R6 ;  /* 0x0000001fff077819 */ /* 0x000fe40000011406 */
[----:B------:R-:W-:Y:S02]  /*0890*/  P2R R4, PR, R4, 0xf ;  /* 0x0000000f04047803 */ /* 0x000fe40000000000 */
[----:B------:R-:W-:Y:S02]  /*08a0*/  SHF.R.S32.HI R27, RZ, 0x1f, R39 ;  /* 0x0000001fff1b7819 */ /* 0x000fe40000011427 */
[----:B------:R-:W-:Y:S02]  /*08b0*/  SHF.R.S32.HI R3, RZ, 0x1f, R2 ;  /* 0x0000001fff037819 */ /* 0x000fe40000011402 */
[----:B------:R-:W-:Y:S01]  /*08c0*/  SHF.L.U64.HI R42, R10, 0x3, R42 ;  /* 0x000000030a2a7819 */ /* 0x000fe2000001022a */
[----:B------:R-:W-:Y:S01]  /*08d0*/  VIADD R10, R34, 0x10 ;  /* 0x00000010220a7836 */ /* 0x000fe20000000000 */
[----:B------:R-:W-:-:S02]  /*08e0*/  ISETP.GE.AND P0, PT, R5, UR8, PT ;  /* 0x0000000805007c0c */ /* 0x000fc4000bf06270 */
[----:B------:R-:W-:Y:S02]  /*08f0*/  ISETP.GE.AND P3, PT, R39, R8, PT ;  /* 0x000000082700720c */ /* 0x000fe40003f66270 */
[----:B------:R-:W-:Y:S02]  /*0900*/  LOP3.LUT R48, R6, 0x6, RZ, 0xc0, !PT ;  /* 0x0000000606307812 */ /* 0x000fe400078ec0ff */
[----:B------:R-:W-:Y:S01]  /*0910*/  LEA.HI R7, R7, R6, RZ, 0x3 ;  /* 0x0000000607077211 */ /* 0x000fe200078f18ff */
[----:B------:R-:W-:Y:S01]  /*0920*/  IMAD R6, R27, UR4, RZ ;  /* 0x000000041b067c24 */ /* 0x000fe2000f8e02ff */
[----:B------:R-:W-:Y:S02]  /*0930*/  SHF.R.S32.HI R37, RZ, 0x1f, R36 ;  /* 0x0000001fff257819 */ /* 0x000fe40000011424 */
[----:B------:R-:W-:Y:S01]  /*0940*/  LEA.HI R3, R3, R2, RZ, 0x2 ;  /* 0x0000000203037211 */ /* 0x000fe200078f10ff */
[C---:B------:R-:W-:Y:S01]  /*0950*/  IMAD R53, R39.reuse, UR5, R6 ;  /* 0x0000000527357c24 */ /* 0x040fe2000f8e0206 */
[----:B------:R-:W-:Y:S01]  /*0960*/  P2R R5, PR, RZ, 0x1 ;  /* 0x00000001ff057803 */ /* 0x000fe20000000000 */
[----:B------:R-:W-:Y:S01]  /*0970*/  IMAD.WIDE.U32 R8, R39, UR4, R36 ;  /* 0x0000000427087c25 */ /* 0x000fe2000f8e0024 */
[----:B------:R-:W-:Y:S01]  /*0980*/  ISETP.LT.AND P0, PT, R34, UR9, !P3 ;  /* 0x0000000922007c0c */ /* 0x000fe2000df01270 */
[----:B------:R-:W-:Y:S01]  /*0990*/  UMOV UR4, 0x400 ;  /* 0x0000040000047882 */ /* 0x000fe20000000000 */
[----:B------:R-:W-:Y:S01]  /*09a0*/  ISETP.LT.AND P1, PT, R10, UR9, !P3 ;  /* 0x000000090a007c0c */ /* 0x000fe2000df21270 */
[----:B------:R-:W-:Y:S01]  /*09b0*/  IMAD.IADD R53, R9, 0x1, R53 ;  /* 0x0000000109357824 */ /* 0x000fe200078e0235 */
[----:B------:R-:W-:Y:S01]  /*09c0*/  ISETP.LT.AND P2, PT, R34, UR9, !P6 ;  /* 0x0000000922007c0c */ /* 0x000fe2000f741270 */
[----:B------:R-:W-:Y:S01]  /*09d0*/  IMAD.SHL.U32 R33, R8, 0x8, RZ ;  /* 0x0000000808217824 */ /* 0x000fe200078e00ff */
[----:B------:R-:W-:Y:S01]  /*09e0*/  ISETP.LT.AND P3, PT, R10, UR9, !P6 ;  /* 0x000000090a007c0c */ /* 0x000fe2000f761270 */
[----:B-1----:R-:W-:Y:S01]  /*09f0*/  ULEA UR6, UR6, UR4, 0x18 ;  /* 0x0000000406067291 */ /* 0x002fe2000f8ec03f */
[----:B------:R-:W-:-:S02]  /*0a00*/  LOP3.LUT R3, R3, 0xfffffffc, RZ, 0xc0, !PT ;  /* 0xfffffffc03037812 */ /* 0x000fc400078ec0ff */
[----:B------:R-:W-:Y:S01]  /*0a10*/  ISETP.NE.AND P6, PT, R5, RZ, PT ;  /* 0x000000ff0500720c */ /* 0x000fe20003fc5270 */
[----:B------:R-:W-:Y:S01]  /*0a20*/  ULDC.64 UR4, c[0x0][0x248] ;  /* 0x0000920000047ab9 */ /* 0x000fe20000000a00 */
[----:B------:R-:W-:Y:S01]  /*0a30*/  SEL R5, RZ, 0x1, !P0 ;  /* 0x00000001ff057807 */ /* 0x000fe20004000000 */
[----:B------:R-:W-:Y:S01]  /*0a40*/  IMAD.IADD R2, R2, 0x1, -R3 ;  /* 0x0000000102027824 */ /* 0x000fe200078e0a03 */
[----:B------:R-:W-:Y:S02]  /*0a50*/  SHF.R.U32.HI R48, RZ, 0x1, R48 ;  /* 0x00000001ff307819 */ /* 0x000fe40000011630 */
[----:B------:R-:W-:Y:S02]  /*0a60*/  P2R R5, PR, R5, 0xf ;  /* 0x0000000f05057803 */ /* 0x000fe40000000000 */
[----:B------:R-:W-:Y:S02]  /*0a70*/  LOP3.LUT R11, R48, 0x4, R11, 0xf8, !PT ;  /* 0x00000004300b7812 */ /* 0x000fe400078ef80b */
[----:B------:R-:W-:-:S02]  /*0a80*/  ISETP.GE.AND P1, PT, R10, UR9, PT ;  /* 0x000000090a007c0c */ /* 0x000fc4000bf26270 */
[----:B------:R-:W-:Y:S02]  /*0a90*/  SHF.L.U64.HI R53, R8, 0x3, R53 ;  /* 0x0000000308357819 */ /* 0x000fe40000010235 */
[----:B------:R-:W-:Y:S02]  /*0aa0*/  SHF.R.U32.HI R7, RZ, 0x3, R7 ;  /* 0x00000003ff077819 */ /* 0x000fe40000011607 */
[----:B------:R-:W-:Y:S01]  /*0ab0*/  LOP3.LUT R6, R11, 0x1, R2, 0x78, !PT ;  /* 0x000000010b067812 */ /* 0x000fe200078e7802 */
[----:B------:R-:W-:Y:S01]  /*0ac0*/  IMAD.SHL.U32 R2, R2, 0x2, RZ ;  /* 0x0000000202027824 */ /* 0x000fe200078e00ff */
[----:B------:R-:W-:Y:S02]  /*0ad0*/  SEL R8, RZ, 0xffffffff, P1 ;  /* 0xffffffffff087807 */ /* 0x000fe40000800000 */
[----:B------:R-:W-:Y:S01]  /*0ae0*/  ISETP.GE.AND P2, PT, R34, UR9, PT ;  /* 0x0000000922007c0c */ /* 0x000fe2000bf46270 */
[----:B------:R-:W-:Y:S01]  /*0af0*/  IMAD R7, R6, 0x2, R7 ;  /* 0x0000000206077824 */ /* 0x000fe200078e0207 */
[----:B------:R-:W-:Y:S01]  /*0b00*/  LOP3.LUT R48, R3, R48, RZ, 0xfc, !PT ;  /* 0x0000003003307212 */ /* 0x000fe200078efcff */
[----:B------:R-:W-:Y:S01]  /*0b10*/  IMAD.SHL.U32 R8, R8, 0x2, RZ ;  /* 0x0000000208087824 */ /* 0x000fe200078e00ff */
[----:B------:R-:W-:Y:S01]  /*0b20*/  SEL R3, RZ, 0x1, P2 ;  /* 0x00000001ff037807 */ /* 0x000fe20001000000 */
[----:B------:R-:W-:Y:S01]  /*0b30*/  IMAD R6, R27, UR10, RZ ;  /* 0x0000000a1b067c24 */ /* 0x000fe2000f8e02ff */
[----:B------:R-:W-:-:S02]  /*0b40*/  SEL R10, RZ, 0xffffffff, P6 ;  /* 0xffffffffff0a7807 */ /* 0x000fc40003000000 */
[----:B------:R-:W-:Y:S01]  /*0b50*/  LOP3.LUT R8, R8, 0x2, R3, 0xe2, !PT ;  /* 0x0000000208087812 */ /* 0x000fe200078ee203 */
[----:B------:R-:W-:Y:S01]  /*0b60*/  IMAD R11, R39, UR11, R6 ;  /* 0x0000000b270b7c24 */ /* 0x000fe2000f8e0206 */
[----:B------:R-:W-:Y:S01]  /*0b70*/  LOP3.LUT R7, R7, 0x4, R2, 0x78, !PT ;  /* 0x0000000407077812 */ /* 0x000fe200078e7802 */
[----:B------:R-:W-:Y:S01]  /*0b80*/  IMAD.SHL.U32 R10, R10, 0x2, RZ ;  /* 0x000000020a0a7824 */ /* 0x000fe200078e00ff */
[----:B------:R-:W-:Y:S01]  /*0b90*/  ISETP.GE.AND P0, PT, R36, UR8, PT ;  /* 0x0000000824007c0c */ /* 0x000fe2000bf06270 */
[----:B------:R-:W1:Y:S01]  /*0ba0*/  LDC.64 R2, c[0x0][0x238] ;  /* 0x00008e00ff027b82 */ /* 0x000e620000000a00 */
[----:B------:R-:W-:Y:S01]  /*0bb0*/  SEL R4, R4, RZ, P5 ;  /* 0x000000ff04047207 */ /* 0x000fe20002800000 */
[----:B------:R-:W-:Y:S01]  /*0bc0*/  IMAD R48, R48, 0x20, R7 ;  /* 0x0000002030307824 */ /* 0x000fe200078e0207 */
[----:B------:R-:W-:Y:S01]  /*0bd0*/  SEL R9, RZ, 0x1, P0 ;  /* 0x00000001ff097807 */ /* 0x000fe20000000000 */
[----:B------:R-:W-:Y:S01]  /*0be0*/  ULDC.64 UR8, c[0x0][0x240] ;  /* 0x0000900000087ab9 */ /* 0x000fe20000000a00 */
[----:B------:R-:W-:Y:S01]  /*0bf0*/  SEL R58, RZ, 0x8, P6 ;  /* 0x00000008ff3a7807 */ /* 0x000fe20003000000 */
[----:B------:R-:W-:Y:S01]  /*0c00*/  IMAD.SHL.U32 R6, R4, 0x8, RZ ;  /* 0x0000000804067824 */ /* 0x000fe200078e00ff */
[----:B------:R-:W-:Y:S01]  /*0c10*/  LOP3.LUT R10, R10, 0x2, R9, 0xe2, !PT ;  /* 0x000000020a0a7812 */ /* 0x000fe200078ee209 */
[----:B------:R-:W-:Y:S01]  /*0c20*/  UIADD3 UR4, UP0, UR8, -UR4, URZ ;  /* 0x8000000408047290 */ /* 0x000fe2000ff1e03f */
[----:B------:R-:W-:-:S02]  /*0c30*/  SEL R9, RZ, 0x4, P0 ;  /* 0x00000004ff097807 */ /* 0x000fc40000000000 */
[----:B------:R-:W-:Y:S01]  /*0c40*/  LOP3.LUT P3, RZ, R6, 0x8, RZ, 0xc0, !PT ;  /* 0x0000000806ff7812 */ /* 0x000fe2000786c0ff */
[----:B------:R-:W-:Y:S01]  /*0c50*/  UIADD3.X UR5, UR9, ~UR5, URZ, UP0, !UPT ;  /* 0x8000000509057290 */ /* 0x000fe200087fe43f */
[----:B------:R-:W-:Y:S02]  /*0c60*/  SEL R7, RZ, 0x4, P2 ;  /* 0x00000004ff077807 */ /* 0x000fe40001000000 */
[----:B------:R-:W-:Y:S01]  /*0c70*/  LOP3.LUT R58, R58, R9, R10, 0xfe, !PT ;  /* 0x000000093a3a7212 */ /* 0x000fe200078efe0a */
[----:B------:R-:W-:Y:S01]  /*0c80*/  IMAD.SHL.U32 R9, R4, 0x4, RZ ;  /* 0x0000000404097824 */ /* 0x000fe200078e00ff */
[----:B------:R-:W-:Y:S02]  /*0c90*/  SEL R60, RZ, 0x8, P1 ;  /* 0x00000008ff3c7807 */ /* 0x000fe40000800000 */
[----:B----4-:R-:W-:Y:S02]  /*0ca0*/  IADD3 R6, P2, R28, R33, RZ ;  /* 0x000000211c067210 */ /* 0x010fe40007f5e0ff */
[C---:B------:R-:W-:Y:S01]  /*0cb0*/  LOP3.LUT P1, RZ, R4.reuse, 0x8, RZ, 0xc0, !PT ;  /* 0x0000000804ff7812 */ /* 0x040fe2000782c0ff */
[----:B------:R-:W-:Y:S01]  /*0cc0*/  IMAD.SHL.U32 R4, R4, 0x2, RZ ;  /* 0x0000000204047824 */ /* 0x000fe200078e00ff */
[----:B------:R-:W-:Y:S01]  /*0cd0*/  LOP3.LUT R60, R60, R7, R8, 0xfe, !PT ;  /* 0x000000073c3c7212 */ /* 0x000fe200078efe08 */
[----:B------:R-:W-:Y:S01]  /*0ce0*/  IMAD.X R7, R29, 0x1, R53, P2 ;  /* 0x000000011d077824 */ /* 0x000fe200010e0635 */
[----:B------:R-:W-:-:S02]  /*0cf0*/  LEA R48, R48, UR6, 0x3 ;  /* 0x0000000630307c11 */ /* 0x000fc4000f8e18ff */
[----:B------:R-:W-:Y:S02]  /*0d00*/  LOP3.LUT P0, RZ, R9, 0x8, RZ, 0xc0, !PT ;  /* 0x0000000809ff7812 */ /* 0x000fe4000780c0ff */
[--C-:B------:R-:W-:Y:S01]  /*0d10*/  SHF.R.S32.HI R35, RZ, 0x1f, R34.reuse ;  /* 0x0000001fff237819 */ /* 0x100fe20000011422 */
[----:B------:R-:W-:Y:S01]  /*0d20*/  @!PT LDS RZ, [RZ] ;  /* 0x00000000fffff984 */ /* 0x000fe20000000800 */
[----:B------:R-:W-:Y:S01]  /*0d30*/  @!PT LDS RZ, [RZ] ;  /* 0x00000000fffff984 */ /* 0x000fe20000000800 */
[----:B------:R-:W-:Y:S01]  /*0d40*/  @!PT LDS RZ, [RZ] ;  /* 0x00000000fffff984 */ /* 0x000fe20000000800 */
[----:B------:R-:W-:Y:S01]  /*0d50*/  LDGSTS.E.LTC128B.64 [R48], desc[UR12][R6.64], P3 ;  /* 0x0000000006307fae */ /* 0x000fe20009921b4c */
[----:B------:R-:W-:Y:S02]  /*0d60*/  LOP3.LUT P2, RZ, R4, 0x8, RZ, 0xc0, !PT ;  /* 0x0000000804ff7812 */ /* 0x000fe4000784c0ff */
[----:B------:R-:W-:Y:S01]  /*0d70*/  SEL R4, R5, RZ, P5 ;  /* 0x000000ff05047207 */ /* 0x000fe20002800000 */
[----:B------:R-:W-:Y:S01]  /*0d80*/  IMAD.WIDE.U32 R12, R39, UR10, R34 ;  /* 0x0000000a270c7c25 */ /* 0x000fe2000f8e0022 */
[----:B-1----:R-:W-:Y:S02]  /*0d90*/  IADD3 R14, P3, R6, R2, RZ ;  /* 0x00000002060e7210 */ /* 0x002fe40007f7e0ff */
[C---:B------:R-:W-:Y:S01]  /*0da0*/  LOP3.LUT P5, RZ, R4.reuse, 0x8, RZ, 0xc0, !PT ;  /* 0x0000000804ff7812 */ /* 0x040fe200078ac0ff */
[----:B------:R-:W-:Y:S01]  /*0db0*/  IMAD.SHL.U32 R8, R4, 0x8, RZ ;  /* 0x0000000804087824 */ /* 0x000fe200078e00ff */
[----:B------:R-:W-:Y:S01]  /*0dc0*/  SEL R58, R58, RZ, P4 ;  /* 0x000000ff3a3a7207 */ /* 0x000fe20002000000 */
[----:B------:R-:W-:Y:S01]  /*0dd0*/  IMAD.IADD R26, R13, 0x1, R11 ;  /* 0x000000010d1a7824 */ /* 0x000fe200078e020b */
[----:B------:R3:W-:Y:S01]  /*0de0*/  LDGSTS.E.LTC128B.64 [R48+0x80], desc[UR12][R6.64+0x80], P0 ;  /* 0x0008008006307fae */ /* 0x0007e20008121b4c */
[----:B------:R-:W-:Y:S01]  /*0df0*/  IMAD.SHL.U32 R5, R4, 0x4, RZ ;  /* 0x0000000404057824 */ /* 0x000fe200078e00ff */
[----:B------:R-:W-:Y:S01]  /*0e00*/  LOP3.LUT P0, RZ, R8, 0x8, RZ, 0xc0, !PT ;  /* 0x0000000808ff7812 */ /* 0x000fe2000780c0ff */
[----:B------:R-:W-:Y:S01]  /*0e10*/  IMAD.X R15, R7, 0x1, R3, P3 ;  /* 0x00000001070f7824 */ /* 0x000fe200018e0603 */
[C---:B------:R-:W-:Y:S01]  /*0e20*/  SHF.L.U64.HI R26, R12.reuse, 0x3, R26 ;  /* 0x000000030c1a7819 */ /* 0x040fe2000001021a */
[----:B------:R-:W-:Y:S01]  /*0e30*/  IMAD.SHL.U32 R40, R12, 0x8, RZ ;  /* 0x000000080c287824 */ /* 0x000fe200078e00ff */
[----:B------:R-:W-:Y:S01]  /*0e40*/  LOP3.LUT P6, RZ, R5, 0x8, RZ, 0xc0, !PT ;  /* 0x0000000805ff7812 */ /* 0x000fe200078cc0ff */
[----:B------:R-:W-:Y:S01]  /*0e50*/  IMAD.SHL.U32 R4, R4, 0x2, RZ ;  /* 0x0000000204047824 */ /* 0x000fe200078e00ff */
[----:B------:R-:W-:Y:S01]  /*0e60*/  LDGSTS.E.LTC128B.64 [R48+0x800], desc[UR12][R14.64], P2 ;  /* 0x008000000e307fae */ /* 0x000fe20009121b4c */
[----:B------:R-:W-:Y:S01]  /*0e70*/  SHF.R.U32.HI R9, RZ, 0x5, R46 ;  /* 0x00000005ff097819 */ /* 0x000fe2000001162e */
[----:B------:R-:W-:Y:S01]  /*0e80*/  IMAD.SHL.U32 R5, R58, 0x8, RZ ;  /* 0x000000083a057824 */ /* 0x000fe200078e00ff */
[----:B------:R-:W-:Y:S01]  /*0e90*/  IADD3 R12, P2, R22, R40, RZ ;  /* 0x00000028160c7210 */ /* 0x000fe20007f5e0ff */
[----:B------:R1:W-:Y:S01]  /*0ea0*/  LDGSTS.E.LTC128B.64 [R48+0x880], desc[UR12][R14.64+0x80], P1 ;  /* 0x008800800e307fae */ /* 0x0003e20008921b4c */
[----:B------:R-:W-:-:S02]  /*0eb0*/  IADD3 R10, P3, P1, R25, UR4, R2 ;  /* 0x00000004190a7c10 */ /* 0x000fc4000f97e002 */
[----:B------:R-:W-:Y:S01]  /*0ec0*/  SEL R60, R60, RZ, P4 ;  /* 0x000000ff3c3c7207 */ /* 0x000fe20002000000 */
[----:B------:R-:W-:Y:S01]  /*0ed0*/  IMAD.X R13, R23, 0x1, R26, P2 ;  /* 0x00000001170d7824 */ /* 0x000fe200010e061a */
[----:B------:R-:W-:Y:S02]  /*0ee0*/  LOP3.LUT P2, RZ, R4, 0x8, RZ, 0xc0, !PT ;  /* 0x0000000804ff7812 */ /* 0x000fe4000784c0ff */
[----:B------:R-:W-:Y:S01]  /*0ef0*/  IADD3.X R4, R0, UR5, R3, P3, P1 ;  /* 0x0000000500047c10 */ /* 0x000fe20009fe2403 */
[----:B------:R-:W-:Y:S01]  /*0f00*/  ULDC.64 UR4, c[0x0][0x260] ;  /* 0x0000980000047ab9 */ /* 0x000fe20000000a00 */
[----:B------:R-:W-:Y:S01]  /*0f10*/  IADD3 R10, P3, R10, R6, RZ ;  /* 0x000000060a0a7210 */ /* 0x000fe20007f7e0ff */
[----:B------:R-:W-:Y:S01]  /*0f20*/  LDGSTS.E.LTC128B.64 [R48+0x3000], desc[UR12][R12.64], P0 ;  /* 0x030000000c307fae */ /* 0x000fe20008121b4c */
[----:B------:R-:W-:Y:S01]  /*0f30*/  LOP3.LUT P1, RZ, R5, 0x8, RZ, 0xc0, !PT ;  /* 0x0000000805ff7812 */ /* 0x000fe2000782c0ff */
[----:B------:R-:W-:Y:S02]  /*0f40*/  IMAD.SHL.U32 R5, R58, 0x4, RZ ;  /* 0x000000043a057824 */ /* 0x000fe400078e00ff */
[----:B------:R2:W-:Y:S01]  /*0f50*/  LDGSTS.E.LTC128B.64 [R48+0x3080], desc[UR12][R12.64+0x80], P6 ;  /* 0x030800800c307fae */ /* 0x0005e2000b121b4c */
[----:B------:R-:W-:Y:S01]  /*0f60*/  IMAD.X R11, R4, 0x1, R7, P3 ;  /* 0x00000001040b7824 */ /* 0x000fe200018e0607 */
[----:B---3--:R-:W-:Y:S01]  /*0f70*/  IADD3 R6, P3, -R20, UR4, RZ ;  /* 0x0000000414067c10 */ /* 0x008fe2000ff7e1ff */
[----:B------:R-:W-:Y:S01]  /*0f80*/  IMAD.SHL.U32 R4, R58, 0x2, RZ ;  /* 0x000000023a047824 */ /* 0x000fe200078e00ff */
[----:B------:R-:W-:Y:S01]  /*0f90*/  LOP3.LUT P0, RZ, R5, 0x8, RZ, 0xc0, !PT ;  /* 0x0000000805ff7812 */ /* 0x000fe2000780c0ff */
[C---:B------:R-:W-:Y:S01]  /*0fa0*/  IMAD.SHL.U32 R8, R60.reuse, 0x8, RZ ;  /* 0x000000083c087824 */ /* 0x040fe200078e00ff */
[----:B------:R-:W-:Y:S01]  /*0fb0*/  IADD3.X R5, ~R21, UR5, RZ, P3, !PT ;  /* 0x0000000515057c10 */ /* 0x000fe20009ffe5ff */
[----:B------:R-:W-:-:S05]  /*0fc0*/  IMAD.SHL.U32 R7, R60, 0x4, RZ ;  /* 0x000000043c077824 */ /* 0x000fca00078e00ff */
[----:B------:R-:W-:Y:S02]  /*0fd0*/  LOP3.LUT P4, RZ, R7, 0x8, RZ, 0xc0, !PT ;  /* 0x0000000807ff7812 */ /* 0x000fe4000788c0ff */
[----:B-1----:R-:W-:-:S05]  /*0fe0*/  IADD3 R14, P6, R12, R30, RZ ;  /* 0x0000001e0c0e7210 */ /* 0x002fca0007fde0ff */
[----:B------:R-:W-:Y:S01]  /*0ff0*/  IMAD.X R15, R13, 0x1, R31, P6 ;  /* 0x000000010d0f7824 */ /* 0x000fe200030e061f */
[----:B------:R-:W-:Y:S02]  /*1000*/  LOP3.LUT P6, RZ, R4, 0x8, RZ, 0xc0, !PT ;  /* 0x0000000804ff7812 */ /* 0x000fe400078cc0ff */
[----:B------:R1:W3:Y:S04]  /*1010*/  SHFL.IDX PT, R4, R9, RZ, 0x1f ;  /* 0x00001fff09047589 */ /* 0x0002e800000e0000 */
[----:B------:R-:W-:Y:S01]  /*1020*/  LDGSTS.E.LTC128B.64 [R48+0x3800], desc[UR12][R14.64], P2 ;  /* 0x038000000e307fae */ /* 0x000fe20009121b4c */
[----:B------:R-:W-:-:S03]  /*1030*/  IADD3 R6, P3, P2, R43, R30, R6 ;  /* 0x0000001e2b067210 */ /* 0x000fc60007a7e006 */
[----:B------:R3:W-:Y:S01]  /*1040*/  LDGSTS.E.LTC128B.64 [R48+0x3880], desc[UR12][R14.64+0x80], P5 ;  /* 0x038800800e307fae */ /* 0x0007e2000a921b4c */
[----:B------:R-:W-:Y:S02]  /*1050*/  IADD3.X R5, R42, R31, R5, P3, P2 ;  /* 0x0000001f2a057210 */ /* 0x000fe40001fe4405 */
[----:B--2---:R-:W-:Y:S01]  /*1060*/  IADD3 R12, P3, R6, R12, RZ ;  /* 0x0000000c060c7210 */ /* 0x004fe20007f7e0ff */
[----:B------:R-:W-:Y:S01]  /*1070*/  IMAD.SHL.U32 R6, R60, 0x2, RZ ;  /* 0x000000023c067824 */ /* 0x000fe200078e00ff */
[----:B------:R-:W0:Y:S01]  /*1080*/  LDGDEPBAR ;  /* 0x00000000000079af */ /* 0x000e220000000000 */
[----:B------:R-:W-:Y:S02]  /*1090*/  LOP3.LUT P5, RZ, R8, 0x8, RZ, 0xc0, !PT ;  /* 0x0000000808ff7812 */ /* 0x000fe400078ac0ff */
[----:B------:R-:W-:Y:S01]  /*10a0*/  IADD3 R8, P2, R10, R2, RZ ;  /* 0x000000020a087210 */ /* 0x000fe20007f5e0ff */
[----:B------:R-:W-:Y:S01]  /*10b0*/  LDGSTS.E.LTC128B.64 [R48+0x1000], desc[UR12][R10.64], P1 ;  /* 0x010000000a307fae */ /* 0x000fe20008921b4c */
[----:B------:R-:W-:Y:S01]  /*10c0*/  LOP3.LUT P1, RZ, R58, 0x8, RZ, 0xc0, !PT ;  /* 0x000000083aff7812 */ /* 0x000fe2000782c0ff */
[----:B------:R-:W-:Y:S01]  /*10d0*/  IMAD.X R13, R5, 0x1, R13, P3 ;  /* 0x00000001050d7824 */ /* 0x000fe200018e060d */
[----:B------:R-:W-:Y:S01]  /*10e0*/  LOP3.LUT P3, RZ, R60, 0x8, RZ, 0xc0, !PT ;  /* 0x000000083cff7812 */ /* 0x000fe2000786c0ff */
[----:B------:R2:W-:Y:S01]  /*10f0*/  LDGSTS.E.LTC128B.64 [R48+0x1080], desc[UR12][R10.64+0x80], P0 ;  /* 0x010800800a307fae */ /* 0x0005e20008121b4c */
[----:B------:R-:W-:Y:S01]  /*1100*/  LOP3.LUT P0, RZ, R6, 0x8, RZ, 0xc0, !PT ;  /* 0x0000000806ff7812 */ /* 0x000fe2000780c0ff */
[----:B-1----:R-:W-:Y:S01]  /*1110*/  IMAD.X R9, R11, 0x1, R3, P2 ;  /* 0x000000010b097824 */ /* 0x002fe200010e0603 */
[----:B---3--:R-:W-:-:S02]  /*1120*/  R2UR UR9, R4 ;  /* 0x00000000040972ca */ /* 0x008fc400000e0000 */
[----:B------:R-:W-:Y:S02]  /*1130*/  CS2R R4, SRZ ;  /* 0x0000000000047805 */ /* 0x000fe4000001ff00 */
[----:B------:R-:W-:Y:S01]  /*1140*/  IADD3 R6, P2, R12, R30, RZ ;  /* 0x0000001e0c067210 */ /* 0x000fe20007f5e0ff */
[----:B------:R-:W-:Y:S04]  /*1150*/  LDGSTS.E.LTC128B.64 [R48+0x1800], desc[UR12][R8.64], P6 ;  /* 0x0180000008307fae */ /* 0x000fe8000b121b4c */
[----:B------:R-:W-:Y:S01]  /*1160*/  IMAD.X R7, R13, 0x1, R31, P2 ;  /* 0x000000010d077824 */ /* 0x000fe200010e061f */
[----:B------:R1:W-:Y:S01]  /*1170*/  LDGSTS.E.LTC128B.64 [R48+0x1880], desc[UR12][R8.64+0x80], P1 ;  /* 0x0188008008307fae */ /* 0x0003e20008921b4c */
[----:B------:R-:W-:-:S03]  /*1180*/  CS2R R14, SRZ ;  /* 0x00000000000e7805 */ /* 0x000fc6000001ff00 */
[----:B------:R-:W-:Y:S01]  /*1190*/  LDGSTS.E.LTC128B.64 [R48+0x4000], desc[UR12][R12.64], P5 ;  /* 0x040000000c307fae */ /* 0x000fe2000a921b4c */
[----:B------:R-:W-:-:S03]  /*11a0*/  USHF.R.S32.HI UR15, URZ, 0x1f, UR9 ;  /* 0x0000001f3f0f7899 */ /* 0x000fc60008011409 */
[----:B------:R3:W-:Y:S01]  /*11b0*/  LDGSTS.E.LTC128B.64 [R48+0x4080], desc[UR12][R12.64+0x80], P4 ;  /* 0x040800800c307fae */ /* 0x0007e2000a121b4c */
[----:B------:R-:W-:-:S03]  /*11c0*/  ULEA.HI UR15, UR15, UR9, URZ, 0x2 ;  /* 0x000000090f0f7291 */ /* 0x000fc6000f8f103f */
[----:B------:R-:W-:Y:S01]  /*11d0*/  LDGSTS.E.LTC128B.64 [R48+0x4800], desc[UR12][R6.64], P0 ;  /* 0x0480000006307fae */ /* 0x000fe20008121b4c */
[----:B------:R-:W-:Y:S01]  /*11e0*/  ULOP3.LUT UR16, UR15, 0xfffffffc, URZ, 0xc0, !UPT ;  /* 0xfffffffc0f107892 */ /* 0x000fe2000f8ec03f */
[----:B------:R-:W-:Y:S01]  /*11f0*/  ISETP.GE.AND P0, PT, R32, 0x10, PT ;  /* 0x000000102000780c */ /* 0x000fe20003f06270 */
[----:B------:R-:W-:Y:S01]  /*1200*/  USHF.R.S32.HI UR15, URZ, 0x2, UR15 ;  /* 0x000000023f0f7899 */ /* 0x000fe2000801140f */
[----:B------:R3:W-:Y:S01]  /*1210*/  LDGSTS.E.LTC128B.64 [R48+0x4880], desc[UR12][R6.64+0x80], P3 ;  /* 0x0488008006307fae */ /* 0x0007e20009921b4c */
[----:B------:R-:W-:Y:S01]  /*1220*/  UIADD3 UR16, UR9, -UR16, URZ ;  /* 0x8000001009107290 */ /* 0x000fe2000fffe03f */
[----:B--2---:R-:W-:Y:S01]  /*1230*/  CS2R R10, SRZ ;  /* 0x00000000000a7805 */ /* 0x004fe2000001ff00 */
[----:B------:R-:W-:Y:S01]  /*1240*/  USHF.L.U32 UR17, UR15, 0x9, URZ ;  /* 0x000000090f117899 */ /* 0x000fe2000800063f */
[----:B------:R-:W0:Y:S01]  /*1250*/  LDGDEPBAR ;  /* 0x00000000000079af */ /* 0x000e220000000000 */
[----:B------:R-:W-:-:S04]  /*1260*/  ULEA.HI UR14, UR16, UR16, URZ, 0x1 ;  /* 0x00000010100e7291 */ /* 0x000fc8000f8f083f */
[----:B------:R-:W-:Y:S02]  /*1270*/  ULOP3.LUT UR9, UR14, 0xfffffffe, URZ, 0xc0, !UPT ;  /* 0xfffffffe0e097892 */ /* 0x000fe4000f8ec03f */
[----:B------:R-:W-:Y:S01]  /*1280*/  USHF.R.S32.HI UR14, URZ, 0x1, UR14 ;  /* 0x000000013f0e7899 */ /* 0x000fe2000801140e */
[----:B-1----:R-:W-:Y:S01]  /*1290*/  CS2R R8, SRZ ;  /* 0x0000000000087805 */ /* 0x002fe2000001ff00 */
[----:B------:R-:W-:Y:S02]  /*12a0*/  UIADD3 UR9, UR16, -UR9, URZ ;  /* 0x8000000910097290 */ /* 0x000fe4000fffe03f */
[----:B------:R-:W-:Y:S02]  /*12b0*/  ULEA UR16, UR14, UR17, 0x4 ;  /* 0x000000110e107291 */ /* 0x000fe4000f8e203f */
[----:B------:R-:W-:Y:S01]  /*12c0*/  ULEA UR17, UR9, UR17, 0x4 ;  /* 0x0000001109117291 */ /* 0x000fe2000f8e203f */
[----:B---3--:R-:W-:Y:S02]  /*12d0*/  CS2R R12, SRZ ;  /* 0x00000000000c7805 */ /* 0x008fe4000001ff00 */
[----:B------:R-:W-:Y:S01]  /*12e0*/  CS2R R6, SRZ ;  /* 0x0000000000067805 */ /* 0x000fe2000001ff00 */
[----:B------:R-:W-:-:S04]  /*12f0*/  DEPBAR.LE SB0, 0x1 ;  /* 0x000080400000791a */ /* 0x000fc80000000000 */
[----:B------:R-:W-:Y:S06]  /*1300*/  BAR.SYNC.DEFER_BLOCKING 0x0 ;  /* 0x0000000000007b1d */ /* 0x000fec0000010000 */
[----:B------:R-:W-:Y:S05]  /*1310*/  @!P0 BRA `(.L_x_3) ;  /* 0x0000000c00108947 */ /* 0x000fea0003800000 */
[----:B------:R-:W-:Y:S01]  /*1320*/  USHF.L.U32 UR18, UR4, 0x1, URZ ;  /* 0x0000000104127899 */ /* 0x000fe2000800063f */
[----:B------:R-:W-:Y:S01]  /*1330*/  IADD3 R43, P2, R43, R40, RZ ;  /* 0x000000282b2b7210 */ /* 0x000fe20007f5e0ff */
[----:B------:R-:W-:Y:S01]  /*1340*/  USHF.L.U64.HI UR4, UR4, 0x1, UR5 ;  /* 0x0000000104047899 */ /* 0x000fe20008010205 */
[----:B------:R-:W-:Y:S01]  /*1350*/  IADD3 R14, P1, R38, R39, RZ ;  /* 0x00000027260e7210 */ /* 0x000fe20007f3e0ff */
[----:B------:R-:W-:Y:S01]  /*1360*/  IMAD.SHL.U32 R68, R34, 0x8, RZ ;  /* 0x0000000822447824 */ /* 0x000fe200078e00ff */
[----:B------:R-:W-:Y:S01]  /*1370*/  IADD3 R25, P0, R25, R33, RZ ;  /* 0x0000002119197210 */ /* 0x000fe20007f1e0ff */
[----:B------:R-:W-:Y:S01]  /*1380*/  IMAD.X R42, R42, 0x1, R26, P2 ;  /* 0x000000012a2a7824 */ /* 0x000fe200010e061a */
[----:B------:R-:W-:Y:S01]  /*1390*/  IADD3 R45, P3, P2, R22, UR18, -R20 ;  /* 0x00000012162d7c10 */ /* 0x000fe2000fa7e814 */
[----:B------:R-:W-:Y:S01]  /*13a0*/  IMAD.X R24, R27, 0x1, R24, P1 ;  /* 0x000000011b187824 */ /* 0x000fe200008e0618 */
[----:B------:R-:W-:Y:S01]  /*13b0*/  LOP3.LUT R20, R46, 0x1f, RZ, 0xc0, !PT ;  /* 0x0000001f2e147812 */ /* 0x000fe200078ec0ff */
[----:B------:R-:W-:Y:S01]  /*13c0*/  IMAD.X R53, R0, 0x1, R53, P0 ;  /* 0x0000000100357824 */ /* 0x000fe200000e0635 */
[----:B------:R-:W-:Y:S01]  /*13d0*/  IADD3.X R44, R23, UR4, ~R21, P3, P2 ;  /* 0x00000004172c7c10 */ /* 0x000fe20009fe4c15 */
[----:B------:R-:W-:Y:S01]  /*13e0*/  ULDC.64 UR4, c[0x0][0x230] ;  /* 0x00008c0000047ab9 */ /* 0x000fe20000000a00 */
[----:B------:R-:W-:Y:S01]  /*13f0*/  SHF.R.U32.HI R27, RZ, 0x3, R20 ;  /* 0x00000003ff1b7819 */ /* 0x000fe20000011614 */
[C---:B------:R-:W-:Y:S01]  /*1400*/  IMAD R21, R24.reuse, UR10, RZ ;  /* 0x0000000a18157c24 */ /* 0x040fe2000f8e02ff */
[----:B------:R-:W-:Y:S01]  /*1410*/  SHF.R.S32.HI R15, RZ, 0x1f, R32 ;  /* 0x0000001fff0f7819 */ /* 0x000fe20000011420 */
[----:B------:R-:W-:Y:S01]  /*1420*/  IMAD R33, R24, UR4, RZ ;  /* 0x0000000418217c24 */ /* 0x000fe2000f8e02ff */
[----:B------:R-:W-:Y:S01]  /*1430*/  LOP3.LUT R0, R27, 0x7, R46, 0x78, !PT ;  /* 0x000000071b007812 */ /* 0x000fe200078e782e */
[----:B------:R-:W-:Y:S01]  /*1440*/  IMAD.WIDE.U32 R38, R14, UR10, RZ ;  /* 0x0000000a0e267c25 */ /* 0x000fe2000f8e00ff */
[----:B------:R-:W-:Y:S01]  /*1450*/  LEA.HI R32, R15, R32, RZ, 0x4 ;  /* 0x000000200f207211 */ /* 0x000fe200078f20ff */
[----:B------:R-:W-:Y:S01]  /*1460*/  ULDC UR10, c[0x0][0x244] ;  /* 0x00009100000a7ab9 */ /* 0x000fe20000000800 */
[----:B------:R-:W-:Y:S01]  /*1470*/  SHF.L.U64.HI R24, R34, 0x3, R35 ;  /* 0x0000000322187819 */ /* 0x000fe20000010223 */
[----:B------:R-:W-:Y:S01]  /*1480*/  IMAD R0, R27, 0x10, R0 ;  /* 0x000000101b007824 */ /* 0x000fe200078e0200 */
[----:B------:R-:W-:Y:S01]  /*1490*/  LEA R68, P1, R38, R68, 0x3 ;  /* 0x0000004426447211 */ /* 0x000fe200078218ff */
[----:B------:R-:W-:Y:S01]  /*14a0*/  IMAD R21, R14, UR11, R21 ;  /* 0x0000000b0e157c24 */ /* 0x000fe2000f8e0215 */
[----:B------:R-:W-:Y:S01]  /*14b0*/  IADD3 R20, P2, R34, R38, RZ ;  /* 0x0000002622147210 */ /* 0x000fe20007f5e0ff */
[C---:B------:R-:W-:Y:S01]  /*14c0*/  IMAD R33, R14.reuse, UR5, R33 ;  /* 0x000000050e217c24 */ /* 0x040fe2000f8e0221 */
[----:B------:R-:W-:Y:S01]  /*14d0*/  USHF.L.U32 UR5, UR17, 0x3, URZ ;  /* 0x0000000311057899 */ /* 0x000fe2000800063f */
[----:B------:R-:W-:Y:S01]  /*14e0*/  IMAD.WIDE.U32 R26, R14, UR4, RZ ;  /* 0x000000040e1a7c25 */ /* 0x000fe2000f8e00ff */
[----:B------:R-:W-:Y:S01]  /*14f0*/  USHF.L.U32 UR4, UR16, 0x3, URZ ;  /* 0x0000000310047899 */ /* 0x000fe2000800063f */
[----:B------:R-:W1:Y:S01]  /*1500*/  LDC.64 R14, c[0x0][0x248] ;  /* 0x00009200ff0e7b82 */ /* 0x000e620000000a00 */
[----:B------:R-:W-:Y:S01]  /*1510*/  SHF.L.U64.HI R22, R36, 0x3, R37 ;  /* 0x0000000324167819 */ /* 0x000fe20000010225 */
[----:B------:R-:W-:Y:S01]  /*1520*/  IMAD.IADD R21, R39, 0x1, R21 ;  /* 0x0000000127157824 */ /* 0x000fe200078e0215 */
[----:B------:R-:W-:Y:S01]  /*1530*/  LEA R0, R0, UR6, 0x4 ;  /* 0x0000000600007c11 */ /* 0x000fe2000f8e20ff */
[----:B------:R-:W-:Y:S01]  /*1540*/  IMAD.SHL.U32 R72, R36, 0x8, RZ ;  /* 0x0000000824487824 */ /* 0x000fe200078e00ff */
[----:B------:R-:W-:Y:S01]  /*1550*/  USHF.L.U32 UR6, UR8, 0x1, URZ ;  /* 0x0000000108067899 */ /* 0x000fe2000800063f */
[----:B------:R-:W-:Y:S01]  /*1560*/  IMAD.IADD R33, R27, 0x1, R33 ;  /* 0x000000011b217824 */ /* 0x000fe200078e0221 */
[--C-:B------:R-:W-:Y:S01]  /*1570*/  LEA.HI.X R69, R38, R24, R21.reuse, 0x3, P1 ;  /* 0x0000001826457211 */ /* 0x100fe200008f1c15 */
[----:B------:R-:W-:Y:S01]  /*1580*/  IMAD.X R21, R35, 0x1, R21, P2 ;  /* 0x0000000123157824 */ /* 0x000fe200010e0615 */
[----:B------:R-:W-:Y:S01]  /*1590*/  LEA R72, P0, R26, R72, 0x3 ;  /* 0x000000481a487211 */ /* 0x000fe200078018ff */
[----:B------:R-:W-:Y:S01]  /*15a0*/  IMAD.SHL.U32 R70, R20, 0x8, RZ ;  /* 0x0000000814467824 */ /* 0x000fe200078e00ff */
[----:B------:R-:W-:Y:S01]  /*15b0*/  IADD3 R34, P1, R36, R26, RZ ;  /* 0x0000001a24227210 */ /* 0x000fe20007f3e0ff */
[----:B------:R-:W-:Y:S01]  /*15c0*/  USHF.L.U64.HI UR10, UR8, 0x1, UR10 ;  /* 0x00000001080a7899 */ /* 0x000fe2000801020a */
[----:B------:R-:W-:Y:S01]  /*15d0*/  LEA.HI.X R73, R26, R22, R33, 0x3, P0 ;  /* 0x000000161a497211 */ /* 0x000fe200000f1c21 */
[----:B------:R-:W2:Y:S01]  /*15e0*/  LDC.64 R40, c[0x0][0x258] ;  /* 0x00009600ff287b82 */ /* 0x000ea20000000a00 */
[----:B------:R-:W-:Y:S01]  /*15f0*/  SHF.L.U64.HI R71, R20, 0x3, R21 ;  /* 0x0000000314477819 */ /* 0x000fe20000010215 */
[----:B------:R-:W-:Y:S01]  /*1600*/  IMAD.X R33, R37, 0x1, R33, P1 ;  /* 0x0000000125217824 */ /* 0x000fe200008e0621 */
[----:B------:R-:W-:Y:S01]  /*1610*/  LEA R54, P2, R2, R25, 0x1 ;  /* 0x0000001902367211 */ /* 0x000fe200078408ff */
[----:B------:R3:W2:Y:S01]  /*1620*/  LDS.128 R20, [R0+UR5] ;  /* 0x0000000500147984 */ /* 0x0006a20008000c00 */
[----:B------:R-:W-:Y:S01]  /*1630*/  LEA R43, P0, R30, R43, 0x1 ;  /* 0x0000002b1e2b7211 */ /* 0x000fe200078008ff */
[C---:B------:R-:W-:Y:S01]  /*1640*/  IMAD.SHL.U32 R74, R34.reuse, 0x8, RZ ;  /* 0x00000008224a7824 */ /* 0x040fe200078e00ff */
[----:B------:R-:W-:Y:S01]  /*1650*/  SHF.L.U64.HI R75, R34, 0x3, R33 ;  /* 0x00000003224b7819 */ /* 0x000fe20000010221 */
[----:B------:R3:W2:Y:S01]  /*1660*/  LDS.128 R24, [R0+UR4+0x3000] ;  /* 0x0030000400187984 */ /* 0x0006a20008000c00 */
[----:B------:R-:W-:Y:S01]  /*1670*/  LEA.HI.X R42, R30, R42, R31, 0x1, P0 ;  /* 0x0000002a1e2a7211 */ /* 0x000fe200000f0c1f */
[----:B------:R-:W-:Y:S01]  /*1680*/  IMAD.WIDE.U32 R72, R2, 0x3, R72 ;  /* 0x0000000302487825 */ /* 0x000fe200078e0048 */
[----:B-1----:R-:W-:Y:S01]  /*1690*/  IADD3 R59, P1, P0, R28, UR6, -R14 ;  /* 0x000000061c3b7c10 */ /* 0x002fe2000f83e80e */
[----:B------:R-:W1:Y:S01]  /*16a0*/  LDC.64 R38, c[0x0][0x260] ;  /* 0x00009800ff267b82 */ /* 0x000e620000000a00 */
[C---:B------:R-:W-:Y:S01]  /*16b0*/  LEA.HI.X R53, R2.reuse, R53, R3, 0x1, P2 ;  /* 0x0000003502357211 */ /* 0x040fe200010f0c03 */
[----:B------:R-:W-:Y:S01]  /*16c0*/  IMAD.WIDE.U32 R74, R2, 0x3, R74 ;  /* 0x00000003024a7825 */ /* 0x000fe200078e004a */
[----:B------:R-:W-:-:S02]  /*16d0*/  IADD3.X R56, R29, UR10, ~R15, P1, P0 ;  /* 0x0000000a1d387c10 */ /* 0x000fc40008fe0c0f */
[----:B------:R-:W-:Y:S02]  /*16e0*/  CS2R R14, SRZ ;  /* 0x00000000000e7805 */ /* 0x000fe4000001ff00 */
[----:B------:R-:W-:Y:S01]  /*16f0*/  SHF.R.S32.HI R32, RZ, 0x4, R32 ;  /* 0x00000004ff207819 */ /* 0x000fe20000011420 */
[----:B------:R-:W-:Y:S01]  /*1700*/  IMAD R29, R3, 0x3, RZ ;  /* 0x00000003031d7824 */ /* 0x000fe200078e02ff */
[----:B------:R-:W-:Y:S01]  /*1710*/  IADD3 R64, P1, R45, 0x80, RZ ;  /* 0x000000802d407810 */ /* 0x000fe20007f3e0ff */
[----:B------:R-:W1:Y:S01]  /*1720*/  LDC.64 R36, c[0x0][0x238] ;  /* 0x00008e00ff247b82 */ /* 0x000e620000000a00 */
[----:B------:R-:W-:Y:S01]  /*1730*/  IADD3 R65, P0, R59, 0x80, RZ ;  /* 0x000000803b417810 */ /* 0x000fe20007f1e0ff */
[----:B------:R-:W-:Y:S01]  /*1740*/  IMAD.WIDE.U32 R68, R30, 0x3, R68 ;  /* 0x000000031e447825 */ /* 0x000fe200078e0044 */
[----:B------:R-:W-:Y:S01]  /*1750*/  ISETP.NE.AND P2, PT, R32, 0x2, PT ;  /* 0x000000022000780c */ /* 0x000fe20003f45270 */
[----:B------:R-:W-:Y:S01]  /*1760*/  UMOV UR11, URZ ;  /* 0x0000003f000b7c82 */ /* 0x000fe20008000000 */
[----:B------:R-:W-:Y:S01]  /*1770*/  UMOV UR18, 0x2000 ;  /* 0x0000200000127882 */ /* 0x000fe20000000000 */
[----:B------:R-:W-:Y:S01]  /*1780*/  IMAD.WIDE.U32 R70, R30, 0x3, R70 ;  /* 0x000000031e467825 */ /* 0x000fe200078e0046 */
[----:B------:R-:W-:Y:S01]  /*1790*/  SEL R60, R60, RZ, P2 ;  /* 0x000000ff3c3c7207 */ /* 0x000fe20001000000 */
[----:B------:R-:W1:Y:S01]  /*17a0*/  LDC.64 R2, c[0x0][0x240] ;  /* 0x00009000ff027b82 */ /* 0x000e620000000a00 */
[----:B------:R-:W-:Y:S01]  /*17b0*/  SEL R58, R58, RZ, P2 ;  /* 0x000000ff3a3a7207 */ /* 0x000fe20001000000 */
[----:B------:R-:W-:Y:S01]  /*17c0*/  IMAD R31, R31, 0x3, RZ ;  /* 0x000000031f1f7824 */ /* 0x000fe200078e02ff */
[----:B------:R-:W-:Y:S01]  /*17d0*/  UMOV UR17, 0x2 ;  /* 0x0000000200117882 */ /* 0x000fe20000000000 */
[----:B------:R-:W-:Y:S01]  /*17e0*/  VIADD R61, R32, 0xffffffff ;  /* 0xffffffff203d7836 */ /* 0x000fe20000000000 */
[----:B------:R-:W-:Y:S01]  /*17f0*/  UMOV UR6, 0x1000 ;  /* 0x0000100000067882 */ /* 0x000fe20000000000 */
[----:B------:R-:W-:Y:S01]  /*1800*/  IMAD.X R63, RZ, RZ, R44, P1 ;  /* 0x000000ffff3f7224 */ /* 0x000fe200008e062c */
[----:B------:R-:W-:Y:S01]  /*1810*/  UMOV UR8, 0xffffe000 ;  /* 0xffffe00000087882 */ /* 0x000fe20000000000 */
[----:B------:R-:W-:-:S02]  /*1820*/  IMAD.X R66, RZ, RZ, R56, P0 ;  /* 0x000000ffff427224 */ /* 0x000fc400000e0638 */
[----:B------:R-:W-:Y:S02]  /*1830*/  IMAD.IADD R55, R31, 0x1, R69 ;  /* 0x000000011f377824 */ /* 0x000fe400078e0245 */
[----:B------:R-:W-:Y:S02]  /*1840*/  IMAD.IADD R51, R29, 0x1, R73 ;  /* 0x000000011d337824 */ /* 0x000fe400078e0249 */
[----:B------:R-:W-:Y:S02]  /*1850*/  IMAD.IADD R57, R71, 0x1, R31 ;  /* 0x0000000147397824 */ /* 0x000fe400078e021f */
[----:B--23--:R-:W-:-:S07]  /*1860*/  IMAD.IADD R52, R75, 0x1, R29 ;  /* 0x000000014b347824 */ /* 0x00cfce00078e021d */
.L_x_4:
[C---:B--2--5:R-:W5:Y:S01]  /*1870*/  DMMA.8x8x4 R4, R20.reuse, R24, R4 ;  /* 0x000000181404723f */ /* 0x064f620000000004 */
[----:B---3--:R-:W-:Y:S01]  /*1880*/  LDS.128 R28, [R0+UR5+0x400] ;  /* 0x00040005001c7984 */ /* 0x008fe20008000c00 */
[----:B------:R-:W-:Y:S02]  /*1890*/  UIADD3 UR11, UR11, 0x1, URZ ;  /* 0x000000010b0b7890 */ /* 0x000fe4000fffe03f */
[----:B------:R-:W-:Y:S01]  /*18a0*/  IADD3 R76, P1, R45, R43, RZ ;  /* 0x0000002b2d4c7210 */ /* 0x000fe20007f3e0ff */
[----:B------:R-:W-:Y:S01]  /*18b0*/  VIADD R62, R48, UR18 ;  /* 0x00000012303e7c36 */ /* 0x000fe20008000000 */
[-C--:B------:R-:W-:Y:S01]  /*18c0*/  IADD3 R78, P0, R59, R54.reuse, RZ ;  /* 0x000000363b4e7210 */ /* 0x080fe20007f1e0ff */
[----:B------:R-:W-:Y:S01]  /*18d0*/  UISETP.NE.AND UP0, UPT, UR11, 0x3, UPT ;  /* 0x000000030b00788c */ /* 0x000fe2000bf05270 */
[----:B------:R-:W-:Y:S01]  /*18e0*/  LOP3.LUT R67, R58, 0x2, RZ, 0xc0, !PT ;  /* 0x000000023a437812 */ /* 0x000fe200078ec0ff */
[----:B------:R-:W2:Y:S01]  /*18f0*/  LDS.128 R32, [R0+UR4+0x3400] ;  /* 0x0034000400207984 */ /* 0x000ea20008000c00 */
[----:B------:R-:W-:Y:S01]  /*1900*/  IMAD.X R77, R44, 0x1, R42, P1 ;  /* 0x000000012c4d7824 */ /* 0x000fe200008e062a */
[----:B------:R-:W-:Y:S01]  /*1910*/  LOP3.LUT P1, RZ, R58, 0x1, RZ, 0xc0, !PT ;  /* 0x000000013aff7812 */ /* 0x000fe2000782c0ff */
[----:B------:R-:W-:Y:S01]  /*1920*/  IMAD.X R79, R56, 0x1, R53, P0 ;  /* 0x00000001384f7824 */ /* 0x000fe200000e0635 */
[----:B------:R-:W-:Y:S01]  /*1930*/  LOP3.LUT P0, RZ, R60, 0x1, RZ, 0xc0, !PT ;  /* 0x000000013cff7812 */ /* 0x000fe2000780c0ff */
[----:B------:R-:W-:Y:S01]  /*1940*/  USEL UR10, UR8, 0x1000, !UP0 ;  /* 0x00001000080a7887 */ /* 0x000fe2000c000000 */
[----:B------:R-:W-:Y:S01]  /*1950*/  SHF.R.U32.HI R67, RZ, 0x1, R67 ;  /* 0x00000001ff437819 */ /* 0x000fe20000011643 */
[-C--:B------:R-:W5:Y:S01]  /*1960*/  DMMA.8x8x4 R8, R20, R26.reuse, R8 ;  /* 0x0000001a1408723f */ /* 0x080f620000000008 */
[----:B------:R-:W-:Y:S02]  /*1970*/  UIADD3 UR17, UR17, 0x1, URZ ;  /* 0x0000000111117890 */ /* 0x000fe4000fffe03f */
[----:B------:R-:W-:Y:S01]  /*1980*/  ISETP.NE.U32.AND P3, PT, R67, RZ, PT ;  /* 0x000000ff4300720c */ /* 0x000fe20003f65070 */
[----:B------:R-:W-:Y:S02]  /*1990*/  UIADD3 UR16, UR18, -0x2000, URZ ;  /* 0xffffe00012107890 */ /* 0x000fe4000fffe03f */
[----:B------:R-:W-:Y:S02]  /*19a0*/  UISETP.NE.AND UP1, UPT, UR17, 0x3, UPT ;  /* 0x000000031100788c */ /* 0x000fe4000bf25270 */
[----:B------:R-:W-:Y:S01]  /*19b0*/  @!PT LDS RZ, [RZ] ;  /* 0x00000000fffff984 */ /* 0x000fe20000000800 */
[----:B------:R-:W-:Y:S01]  /*19c0*/  @!PT LDS RZ, [RZ] ;  /* 0x00000000fffff984 */ /* 0x000fe20000000800 */
[----:B------:R-:W-:Y:S01]  /*19d0*/  @!PT LDS RZ, [RZ] ;  /* 0x00000000fffff984 */ /* 0x000fe20000000800 */
[----:B------:R3:W-:Y:S01]  /*19e0*/  @P1 LDGSTS.E.LTC128B.64 [R62], desc[UR12][R78.64] ;  /* 0x000000004e3e1fae */ /* 0x0007e2000b921b4c */
[----:B------:R-:W-:Y:S02]  /*19f0*/  USEL UR11, UR11, URZ, UP0 ;  /* 0x0000003f0b0b7287 */ /* 0x000fe40008000000 */
[----:B------:R-:W-:Y:S03]  /*1a00*/  USEL UR17, UR17, URZ, UP1 ;  /* 0x0000003f11117287 */ /* 0x000fe60008800000 */
[----:B------:R4:W-:Y:S02]  /*1a10*/  @P0 LDGSTS.E.LTC128B.64 [R62+0x3000], desc[UR12][R76.64] ;  /* 0x030000004c3e0fae */ /* 0x0009e4000b921b4c */
[C---:B------:R-:W5:Y:S01]  /*1a20*/  DMMA.8x8x4 R12, R22.reuse, R26, R12 ;  /* 0x0000001a160c723f */ /* 0x040f62000000000c */
[----:B------:R-:W-:Y:S07]  /*1a30*/  @UP1 UIMAD.U32 UR16, UR18, 0x1, UR6 ;  /* 0x00000001121018a4 */ /* 0x000fee000f8e0006 */
[----:B------:R-:W-:Y:S08]  /*1a40*/  UMOV UR18, UR16 ;  /* 0x0000001000127c82 */ /* 0x000ff00008000000 */
[----:B------:R1:W5:Y:S02]  /*1a50*/  DMMA.8x8x4 R16, R22, R24, R16 ;  /* 0x000000181610723f */ /* 0x0003640000000010 */
[----:B-1----:R-:W-:Y:S02]  /*1a60*/  LDS.128 R20, [R0+UR5+0x800] ;  /* 0x0008000500147984 */ /* 0x002fe40008000c00 */
[----:B---3--:R-:W-:Y:S05]  /*1a70*/  IADD3 R78, P1, R65, R54, RZ ;  /* 0x00000036414e7210 */ /* 0x008fea0007f3e0ff */
[----:B------:R-:W-:Y:S01]  /*1a80*/  IMAD.X R79, R66, 0x1, R53, P1 ;  /* 0x00000001424f7824 */ /* 0x000fe200008e0635 */
[----:B----4-:R-:W4:Y:S01]  /*1a90*/  LDS.128 R24, [R0+UR4+0x3800] ;  /* 0x0038000400187984 */ /* 0x010f220008000c00 */
[----:B------:R-:W-:-:S05]  /*1aa0*/  IADD3 R66, P1, R59, R72, RZ ;  /* 0x000000483b427210 */ /* 0x000fca0007f3e0ff */
[C---:B--2--5:R-:W5:Y:S04]  /*1ab0*/  DMMA.8x8x4 R4, R28.reuse, R32, R4 ;  /* 0x000000201c04723f */ /* 0x064f680000000004 */
[----:B------:R-:W-:Y:S01]  /*1ac0*/  IMAD.X R67, R56, 0x1, R51, P1 ;  /* 0x0000000138437824 */ /* 0x000fe200008e0633 */
[----:B------:R-:W-:Y:S01]  /*1ad0*/  LOP3.LUT R76, R60, 0x2, RZ, 0xc0, !PT ;  /* 0x000000023c4c7812 */ /* 0x000fe200078ec0ff */
[----:B------:R-:W-:Y:S01]  /*1ae0*/  @!PT LDS RZ, [RZ] ;  /* 0x00000000fffff984 */ /* 0x000fe20000000800 */
[----:B------:R-:W-:Y:S01]  /*1af0*/  @!PT LDS RZ, [RZ] ;  /* 0x00000000fffff984 */ /* 0x000fe20000000800 */
[----:B------:R-:W-:Y:S01]  /*1b00*/  @!PT LDS RZ, [RZ] ;  /* 0x00000000fffff984 */ /* 0x000fe20000000800 */
[----:B------:R1:W-:Y:S03]  /*1b10*/  @P3 LDGSTS.E.LTC128B.64 [R62+0x80], desc[UR12][R78.64] ;  /* 0x000800004e3e3fae */ /* 0x0003e6000b921b4c */
[----:B------:R-:W-:Y:S04]  /*1b20*/  SHF.R.U32.HI R76, RZ, 0x1, R76 ;  /* 0x00000001ff4c7819 */ /* 0x000fe8000001164c */
[----:B------:R-:W-:Y:S02]  /*1b30*/  ISETP.NE.U32.AND P2, PT, R76, RZ, PT ;  /* 0x000000ff4c00720c */ /* 0x000fe40003f45070 */
[----:B------:R-:W-:Y:S01]  /*1b40*/  IADD3 R76, P0, R64, R43, RZ ;  /* 0x0000002b404c7210 */ /* 0x000fe20007f1e0ff */
[-C--:B------:R-:W5:Y:S04]  /*1b50*/  DMMA.8x8x4 R8, R28, R34.reuse, R8 ;  /* 0x000000221c08723f */ /* 0x080f680000000008 */
[----:B------:R-:W-:Y:S01]  /*1b60*/  IMAD.X R77, R63, 0x1, R42, P0 ;  /* 0x000000013f4d7824 */ /* 0x000fe200000e062a */
[----:B------:R-:W-:Y:S02]  /*1b70*/  IADD3 R64, P0, R45, R68, RZ ;  /* 0x000000442d407210 */ /* 0x000fe40007f1e0ff */
[----:B------:R-:W-:Y:S03]  /*1b80*/  LOP3.LUT R63, R58, 0x4, RZ, 0xc0, !PT ;  /* 0x000000043a3f7812 */ /* 0x000fe600078ec0ff */
[----:B------:R2:W-:Y:S01]  /*1b90*/  @P2 LDGSTS.E.LTC128B.64 [R62+0x3080], desc[UR12][R76.64] ;  /* 0x030800004c3e2fae */ /* 0x0005e2000b921b4c */
[----:B------:R-:W-:Y:S01]  /*1ba0*/  IMAD.X R65, R44, 0x1, R55, P0 ;  /* 0x000000012c417824 */ /* 0x000fe200000e0637 */
[----:B------:R-:W-:Y:S04]  /*1bb0*/  SHF.R.U32.HI R63, RZ, 0x2, R63 ;  /* 0x00000002ff3f7819 */ /* 0x000fe8000001163f */
[C---:B------:R-:W5:Y:S03]  /*1bc0*/  DMMA.8x8x4 R12, R30.reuse, R34, R12 ;  /* 0x000000221e0c723f */ /* 0x040f66000000000c */
[----:B------:R-:W-:Y:S02]  /*1bd0*/  ISETP.NE.U32.AND P5, PT, R63, RZ, PT ;  /* 0x000000ff3f00720c */ /* 0x000fe40003fa5070 */
[----:B-1----:R-:W-:Y:S02]  /*1be0*/  IADD3 R78, P1, R59, R74, RZ ;  /* 0x0000004a3b4e7210 */ /* 0x002fe40007f3e0ff */
[----:B------:R-:W-:Y:S03]  /*1bf0*/  LOP3.LUT R63, R60, 0x4, RZ, 0xc0, !PT ;  /* 0x000000043c3f7812 */ /* 0x000fe600078ec0ff */
[----:B------:R-:W-:Y:S01]  /*1c00*/  IMAD.X R79, R56, 0x1, R52, P1 ;  /* 0x00000001384f7824 */ /* 0x000fe200008e0634 */
[----:B------:R-:W-:Y:S04]  /*1c10*/  SHF.R.U32.HI R63, RZ, 0x2, R63 ;  /* 0x00000002ff3f7819 */ /* 0x000fe8000001163f */
[----:B------:R-:W-:Y:S01]  /*1c20*/  ISETP.NE.U32.AND P4, PT, R63, RZ, PT ;  /* 0x000000ff3f00720c */ /* 0x000fe20003f85070 */
[----:B------:R1:W5:Y:S02]  /*1c30*/  DMMA.8x8x4 R16, R30, R32, R16 ;  /* 0x000000201e10723f */ /* 0x0003640000000010 */
[----:B-1----:R-:W-:Y:S01]  /*1c40*/  LDS.128 R28, [R0+UR5+0xc00] ;  /* 0x000c0005001c7984 */ /* 0x002fe20008000c00 */
[----:B------:R-:W-:Y:S01]  /*1c50*/  UIADD3 UR5, UR10, UR5, URZ ;  /* 0x000000050a057290 */ /* 0x000fe2000fffe03f */
[----:B------:R-:W-:Y:S02]  /*1c60*/  LOP3.LUT R63, R58, 0x8, RZ, 0xc0, !PT ;  /* 0x000000083a3f7812 */ /* 0x000fe400078ec0ff */
[----:B--2---:R-:W-:Y:S02]  /*1c70*/  IADD3 R76, P0, R45, R70, RZ ;  /* 0x000000462d4c7210 */ /* 0x004fe40007f1e0ff */
[----:B------:R-:W-:Y:S02]  /*1c80*/  SHF.R.U32.HI R63, RZ, 0x3, R63 ;  /* 0x00000003ff3f7819 */ /* 0x000fe4000001163f */
[----:B------:R-:W1:Y:S01]  /*1c90*/  LDS.128 R32, [R0+UR4+0x3c00] ;  /* 0x003c000400207984 */ /* 0x000e620008000c00 */
[----:B------:R-:W-:-:S05]  /*1ca0*/  IMAD.X R77, R44, 0x1, R57, P0 ;  /* 0x000000012c4d7824 */ /* 0x000fca00000e0639 */
[C---:B----45:R-:W5:Y:S01]  /*1cb0*/  DMMA.8x8x4 R4, R20.reuse, R24, R4 ;  /* 0x000000181404723f */ /* 0x070f620000000004 */
[----:B------:R-:W-:Y:S03]  /*1cc0*/  UIADD3 UR4, UR10, UR4, URZ ;  /* 0x000000040a047290 */ /* 0x000fe6000fffe03f */
[----:B------:R-:W-:Y:S01]  /*1cd0*/  ISETP.NE.U32.AND P3, PT, R63, RZ, PT ;  /* 0x000000ff3f00720c */ /* 0x000fe20003f65070 */
[----:B------:R-:W-:Y:S01]  /*1ce0*/  @!PT LDS RZ, [RZ] ;  /* 0x00000000fffff984 */ /* 0x000fe20000000800 */
[----:B------:R-:W-:Y:S01]  /*1cf0*/  @!PT LDS RZ, [RZ] ;  /* 0x00000000fffff984 */ /* 0x000fe20000000800 */
[----:B------:R-:W-:Y:S01]  /*1d00*/  @!PT LDS RZ, [RZ] ;  /* 0x00000000fffff984 */ /* 0x000fe20000000800 */
[----:B------:R-:W-:Y:S01]  /*1d10*/  @P5 LDGSTS.E.LTC128B.64 [R62+0x800], desc[UR12][R66.64] ;  /* 0x00800000423e5fae */ /* 0x000fe2000b921b4c */
[C---:B------:R-:W-:Y:S01]  /*1d20*/  ISETP.NE.AND P0, PT, R61.reuse, 0x2, PT ;  /* 0x000000023d00780c */ /* 0x040fe20003f05270 */
[----:B------:R-:W-:Y:S01]  /*1d30*/  VIADD R61, R61, 0xffffffff ;  /* 0xffffffff3d3d7836 */ /* 0x000fe20000000000 */
[----:B------:R-:W-:Y:S02]  /*1d40*/  LOP3.LUT R63, R60, 0x8, RZ, 0xc0, !PT ;  /* 0x000000083c3f7812 */ /* 0x000fe400078ec0ff */
[----:B------:R-:W-:Y:S01]  /*1d50*/  SEL R58, R58, RZ, P0 ;  /* 0x000000ff3a3a7207 */ /* 0x000fe20000000000 */
[----:B------:R2:W-:Y:S01]  /*1d60*/  @P4 LDGSTS.E.LTC128B.64 [R62+0x3800], desc[UR12][R64.64] ;  /* 0x03800000403e4fae */ /* 0x0005e2000b921b4c */
[----:B------:R-:W-:Y:S02]  /*1d70*/  SHF.R.U32.HI R63, RZ, 0x3, R63 ;  /* 0x00000003ff3f7819 */ /* 0x000fe4000001163f */
[----:B------:R-:W-:Y:S02]  /*1d80*/  ISETP.GT.AND P6, PT, R61, -0x1, PT ;  /* 0xffffffff3d00780c */ /* 0x000fe40003fc4270 */
[-C--:B------:R-:W5:Y:S01]  /*1d90*/  DMMA.8x8x4 R8, R20, R26.reuse, R8 ;  /* 0x0000001a1408723f */ /* 0x080f620000000008 */
[----:B------:R3:W-:Y:S02]  /*1da0*/  @P3 LDGSTS.E.LTC128B.64 [R62+0x880], desc[UR12][R78.64+0x80] ;  /* 0x008800804e3e3fae */ /* 0x0007e4000b921b4c */
[----:B------:R-:W-:Y:S02]  /*1db0*/  ISETP.NE.U32.AND P2, PT, R63, RZ, PT ;  /* 0x000000ff3f00720c */ /* 0x000fe40003f45070 */
[----:B------:R-:W-:Y:S02]  /*1dc0*/  IADD3 R45, P5, P4, R45, R40, R38 ;  /* 0x000000282d2d7210 */ /* 0x000fe40007cbe026 */
[----:B------:R-:W-:Y:S02]  /*1dd0*/  SEL R60, R60, RZ, P0 ;  /* 0x000000ff3c3c7207 */ /* 0x000fe40000000000 */
[----:B------:R-:W-:Y:S07]  /*1de0*/  IADD3.X R44, R44, R41, R39, P5, P4 ;  /* 0x000000292c2c7210 */ /* 0x000fee0002fe8427 */
[C---:B------:R-:W5:Y:S01]  /*1df0*/  DMMA.8x8x4 R12, R22.reuse, R26, R12 ;  /* 0x0000001a160c723f */ /* 0x040f62000000000c */
[----:B------:R3:W-:Y:S03]  /*1e00*/  @P2 LDGSTS.E.LTC128B.64 [R62+0x3880], desc[UR12][R76.64+0x80] ;  /* 0x038800804c3e2fae */ /* 0x0007e6000b921b4c */
[----:B------:R-:W-:Y:S03]  /*1e10*/  IADD3 R59, P3, P2, R59, R36, R2 ;  /* 0x000000243b3b7210 */ /* 0x000fe60007a7e002 */
[----:B------:R-:W0:Y:S01]  /*1e20*/  LDGDEPBAR ;  /* 0x00000000000079af */ /* 0x000e220000000000 */
[----:B--2---:R-:W-:Y:S02]  /*1e30*/  IADD3 R64, P1, R45, 0x80, RZ ;  /* 0x000000802d407810 */ /* 0x004fe40007f3e0ff */
[----:B------:R-:W-:Y:S02]  /*1e40*/  IADD3 R65, P0, R59, 0x80, RZ ;  /* 0x000000803b417810 */ /* 0x000fe40007f1e0ff */
[----:B------:R-:W-:Y:S01]  /*1e50*/  IADD3.X R56, R56, R37, R3, P3, P2 ;  /* 0x0000002538387210 */ /* 0x000fe20001fe4403 */
[----:B------:R-:W-:Y:S03]  /*1e60*/  IMAD.X R63, RZ, RZ, R44, P1 ;  /* 0x000000ffff3f7224 */ /* 0x000fe600008e062c */
[----:B------:R2:W5:Y:S04]  /*1e70*/  DMMA.8x8x4 R16, R22, R24, R16 ;  /* 0x000000181610723f */ /* 0x0005680000000010 */
[----:B------:R-:W-:Y:S11]  /*1e80*/  IMAD.X R66, RZ, RZ, R56, P0 ;  /* 0x000000ffff427224 */ /* 0x000ff600000e0638 */
[----:B------:R-:W-:-:S01]  /*1e90*/  @!UPT UIADD3 URZ, URZ, URZ, URZ ;  /* 0x0000003f3f3ff290 */ /* 0x000fc2000fffe03f */
[C---:B-1---5:R3:W5:Y:S01]  /*1ea0*/  DMMA.8x8x4 R4, R28.reuse, R32, R4 ;  /* 0x000000201c04723f */ /* 0x0627620000000004 */
[----:B------:R-:W-:Y:S04]  /*1eb0*/  DEPBAR.LE SB0, 0x1 ;  /* 0x000080400000791a */ /* 0x000fe80000000000 */
[----:B------:R-:W-:Y:S11]  /*1ec0*/  BAR.SYNC.DEFER_BLOCKING 0x0 ;  /* 0x0000000000007b1d */ /* 0x000ff60000010000 */
[-C--:B------:R3:W5:Y:S01]  /*1ed0*/  DMMA.8x8x4 R8, R28, R34.reuse, R8 ;  /* 0x000000221c08723f */ /* 0x0807620000000008 */
[----:B--2---:R3:W2:Y:S11]  /*1ee0*/  LDS.128 R20, [R0+UR5] ;  /* 0x0000000500147984 */ /* 0x0046b60008000c00 */
[----:B------:R-:W-:Y:S04]  /*1ef0*/  @!UPT UIADD3 URZ, URZ, URZ, URZ ;  /* 0x0000003f3f3ff290 */ /* 0x000fe8000fffe03f */
[C---:B------:R3:W5:Y:S01]  /*1f00*/  DMMA.8x8x4 R12, R30.reuse, R34, R12 ;  /* 0x000000221e0c723f */ /* 0x040762000000000c */
[----:B------:R3:W2:Y:S11]  /*1f10*/  LDS.128 R24, [R0+UR4+0x3000] ;  /* 0x0030000400187984 */ /* 0x0006b60008000c00 */
[----:B------:R-:W-:Y:S04]  /*1f20*/  @!UPT UIADD3 URZ, URZ, URZ, URZ ;  /* 0x0000003f3f3ff290 */ /* 0x000fe8000fffe03f */
[----:B------:R3:W5:Y:S01]  /*1f30*/  DMMA.8x8x4 R16, R30, R32, R16 ;  /* 0x000000201e10723f */ /* 0x0007620000000010 */
[----:B------:R-:W-:Y:S03]  /*1f40*/  @!UPT UIADD3 URZ, URZ, URZ, URZ ;  /* 0x0000003f3f3ff290 */ /* 0x000fe6000fffe03f */
[----:B------:R-:W-:Y:S11]  /*1f50*/  @P6 BRA `(.L_x_4) ;  /* 0xfffffff800446947 */ /* 0x000ff6000383ffff */
.L_x_3:
[----:B------:R-:W0:Y:S01]  /*1f60*/  LDGDEPBAR ;  /* 0x00000000000079af */ /* 0x000e220000000000 */
[----:B------:R-:W-:Y:S02]  /*1f70*/  ULDC.64 UR4, c[0x0][0x310] ;  /* 0x0000c40000047ab9 */ /* 0x000fe40000000a00 */
[----:B------:R-:W-:Y:S01]  /*1f80*/  ISETP.NE.U32.AND P0, PT, RZ, UR4, PT ;  /* 0x00000004ff007c0c */ /* 0x000fe2000bf05070 */
[----:B------:R-:W0:Y:S03]  /*1f90*/  LDGDEPBAR ;  /* 0x00000000000079af */ /* 0x000e260000000000 */
[----:B------:R-:W-:Y:S01]  /*1fa0*/  ISETP.NE.AND.EX P0, PT, RZ, UR5, PT, P0 ;  /* 0x00000005ff007c0c */ /* 0x000fe2000bf05300 */
[----:B------:R-:W-:-:S04]  /*1fb0*/  DEPBAR.LE SB0, 0x0 ;  /* 0x000080000000791a */ /* 0x000fc80000000000 */
[----:B------:R-:W-:Y:S08]  /*1fc0*/  BAR.SYNC.DEFER_BLOCKING 0x0 ;  /* 0x0000000000007b1d */ /* 0x000ff00000010000 */
[----:B------:R-:W-:Y:S05]  /*1fd0*/  @!P0 BRA `(.L_x_5) ;  /* 0x00000000001c8947 */ /* 0x000fea0003800000 */
[----:B------:R-:W1:Y:S02]  /*1fe0*/  LDC.64 R56, c[0x0][0x310] ;  /* 0x0000c400ff387b82 */ /* 0x000e640000000a00 */
[----:B-1----:R-:W4:Y:S02]  /*1ff0*/  LDG.E.64 R56, desc[UR12][R56.64] ;  /* 0x0000000c38387981 */ /* 0x002f24000c1e1b00 */
[----:B----4-:R-:W-:-:S04]  /*2000*/  ISETP.NE.U32.AND P0, PT, R56, RZ, PT ;  /* 0x000000ff3800720c */ /* 0x010fc80003f05070 */
[----:B------:R-:W-:-:S13]  /*2010*/  ISETP.NE.AND.EX P0, PT, R57, RZ, PT, P0 ;  /* 0x000000ff3900720c */ /* 0x000fda0003f05300 */
[----:B------:R-:W-:Y:S05]  /*2020*/  @!P0 BRA `(.L_x_5) ;  /* 0x0000000000088947 */ /* 0x000fea0003800000 */
[----:B------:R-:W4:Y:S01]  /*2030*/  LD.E.64 R56, desc[UR12][R56.64] ;  /* 0x0000000c38387980 */ /* 0x000f22000c101b00 */
[----:B------:R-:W-:Y:S05]  /*2040*/  BRA `(.L_x_6) ;  /* 0x00000000001c7947 */ /* 0x000fea0003800000 */
.L_x_5:
[----:B------:R-:W-:Y:S01]  /*2050*/  ULDC.64 UR4, c[0x0][0x300] ;  /* 0x0000c00000047ab9 */ /* 0x000fe20000000a00 */
[----:B------:R-:W1:Y:S01]  /*2060*/  LDC.64 R56, c[0x0][0x2f0] ;  /* 0x0000bc00ff387b82 */ /* 0x000e620000000a00 */
[----:B------:R-:W-:-:S04]  /*2070*/  ISETP.NE.U32.AND P0, PT, RZ, UR4, PT ;  /* 0x00000004ff007c0c */ /* 0x000fc8000bf05070 */
[----:B------:R-:W-:-:S13]  /*2080*/  ISETP.NE.AND.EX P0, PT, RZ, UR5, PT, P0 ;  /* 0x00000005ff007c0c */ /* 0x000fda000bf05300 */
[----:B------:R-:W-:Y:S05]  /*2090*/  @!P0 BRA `(.L_x_6) ;  /* 0x0000000000088947 */ /* 0x000fea0003800000 */
[----:B-1----:R-:W1:Y:S02]  /*20a0*/  LDC.64 R56, c[0x0][0x300] ;  /* 0x0000c000ff387b82 */ /* 0x002e640000000a00 */
[----:B-1----:R-:W4:Y:S02]  /*20b0*/  LDG.E.64 R56, desc[UR12][R56.64] ;  /* 0x0000000c38387981 */ /* 0x002f24000c1e1b00 */
.L_x_6:
[----:B------:R-:W-:Y:S02]  /*20c0*/  ULDC.64 UR4, c[0x0][0x318] ;  /* 0x0000c60000047ab9 */ /* 0x000fe40000000a00 */
[----:B------:R-:W-:-:S04]  /*20d0*/  ISETP.NE.U32.AND P0, PT, RZ, UR4, PT ;  /* 0x00000004ff007c0c */ /* 0x000fc8000bf05070 */
[----:B------:R-:W-:-:S13]  /*20e0*/  ISETP.NE.AND.EX P0, PT, RZ, UR5, PT, P0 ;  /* 0x00000005ff007c0c */ /* 0x000fda000bf05300 */
[----:B------:R-:W-:Y:S05]  /*20f0*/  @!P0 BRA `(.L_x_7) ;  /* 0x00000000001c8947 */ /* 0x000fea0003800000 */
[----:B------:R-:W2:Y:S02]  /*2100*/  LDC.64 R54, c[0x0][0x318] ;  /* 0x0000c600ff367b82 */ /* 0x000ea40000000a00 */
[----:B--2---:R-:W2:Y:S02]  /*2110*/  LDG.E.64 R54, desc[UR12][R54.64] ;  /* 0x0000000c36367981 */ /* 0x004ea4000c1e1b00 */
[----:B--2---:R-:W-:-:S04]  /*2120*/  ISETP.NE.U32.AND P0, PT, R54, RZ, PT ;  /* 0x000000ff3600720c */ /* 0x004fc80003f05070 */
[----:B------:R-:W-:-:S13]  /*2130*/  ISETP.NE.AND.EX P0, PT, R55, RZ, PT, P0 ;  /* 0x000000ff3700720c */ /* 0x000fda0003f05300 */
[----:B------:R-:W-:Y:S05]  /*2140*/  @!P0 BRA `(.L_x_7) ;  /* 0x0000000000088947 */ /* 0x000fea0003800000 */
[----:B------:R-:W4:Y:S01]  /*2150*/  LD.E.64 R54, desc[UR12][R54.64] ;  /* 0x0000000c36367980 */ /* 0x000f22000c101b00 */
[----:B------:R-:W-:Y:S05]  /*2160*/  BRA `(.L_x_8) ;  /* 0x00000000001c7947 */ /* 0x000fea0003800000 */
.L_x_7:
[----:B------:R-:W-:Y:S01]  /*2170*/  ULDC.64 UR4, c[0x0][0x308] ;  /* 0x0000c20000047ab9 */ /* 0x000fe20000000a00 */
[----:B------:R-:W1:Y:S01]  /*2180*/  LDC.64 R54, c[0x0][0x2f8] ;  /* 0x0000be00ff367b82 */ /* 0x000e620000000a00 */
[----:B------:R-:W-:-:S04]  /*2190*/  ISETP.NE.U32.AND P0, PT, RZ, UR4, PT ;  /* 0x00000004ff007c0c */ /* 0x000fc8000bf05070 */
[----:B------:R-:W-:-:S13]  /*21a0*/  ISETP.NE.AND.EX P0, PT, RZ, UR5, PT, P0 ;  /* 0x00000005ff007c0c */ /* 0x000fda000bf05300 */
[----:B------:R-:W-:Y:S05]  /*21b0*/  @!P0 BRA `(.L_x_8) ;  /* 0x0000000000088947 */ /* 0x000fea0003800000 */
[----:B-1----:R-:W1:Y:S02]  /*21c0*/  LDC.64 R54, c[0x0][0x308] ;  /* 0x0000c200ff367b82 */ /* 0x002e640000000a00 */
[----:B-1----:R-:W4:Y:S02]  /*21d0*/  LDG.E.64 R54, desc[UR12][R54.64] ;  /* 0x0000000c36367981 */ /* 0x002f24000c1e1b00 */
.L_x_8:
[----:B---3--:R-:W3:Y:S01]  /*21e0*/  LDC R0, c[0x0][0x320] ;  /* 0x0000c800ff007b82 */ /* 0x008ee20000000800 */
[----:B------:R-:W-:-:S07]  /*21f0*/  ULDC UR4, c[0x0][0x228] ;  /* 0x00008a0000047ab9 */ /* 0x000fce0000000800 */
[----:B------:R-:W1:Y:S08]  /*2200*/  S2UR UR5, SR_CTAID.X ;  /* 0x00000000000579c3 */ /* 0x000e700000002500 */
[----:B--2---:R-:W2:Y:S08]  /*2210*/  LDC R23, c[0x0][0x21c] ;  /* 0x00008700ff177b82 */ /* 0x004eb00000000800 */
[----:B------:R-:W2:Y:S01]  /*2220*/  LDC.64 R32, c[0x0][0x370] ;  /* 0x0000dc00ff207b82 */ /* 0x000ea20000000a00 */
[----:B---3--:R-:W-:-:S07]  /*2230*/  ISETP.NE.AND P0, PT, R0, RZ, PT ;  /* 0x000000ff0000720c */ /* 0x008fce0003f05270 */
[----:B------:R-:W3:Y:S01]  /*2240*/  LDC R3, c[0x0][0x344] ;  /* 0x0000d100ff037b82 */ /* 0x000ee20000000800 */
[----:B-1----:R-:W-:-:S07]  /*2250*/  USHF.R.S32.HI UR4, URZ, UR4, UR5 ;  /* 0x000000043f047299 */ /* 0x002fce0008011405 */
[----:B------:R-:W1:Y:S01]  /*2260*/  LDC R20, c[0x0][0x348] ;  /* 0x0000d200ff147b82 */ /* 0x000e620000000800 */
[----:B--2---:R-:W-:Y:S01]  /*2270*/  IMAD R23, R50, R23, UR4 ;  /* 0x0000000432177e24 */ /* 0x004fe2000f8e0217 */
[----:B------:R-:W-:Y:S02]  /*2280*/  ULDC UR4, c[0x0][0x340] ;  /* 0x0000d00000047ab9 */ /* 0x000fe40000000800 */
[----:B------:R-:W-:-:S04]  /*2290*/  MOV R2, UR4 ;  /* 0x0000000400027c02 */ /* 0x000fc80008000f00 */
[----:B------:R-:W2:Y:S01]  /*22a0*/  LDC R21, c[0x0][0x34c] ;  /* 0x0000d300ff157b82 */ /* 0x000ea20000000800 */
[----:B------:R-:W-:Y:S01]  /*22b0*/  IMAD.WIDE R32, R23, 0x4, R32 ;  /* 0x0000000417207825 */ /* 0x000fe200078e0220 */
[----:B------:R-:W-:Y:S06]  /*22c0*/  @!P0 BRA `(.L_x_9) ;  /* 0x0000000000a88947 */ /* 0x000fec0003800000 */
[----:B------:R-:W-:Y:S02]  /*22d0*/  ISETP.NE.AND P0, PT, R0, 0x1, PT ;  /* 0x000000010000780c */ /* 0x000fe40003f05270 */
[----:B------:R-:W-:-:S11]  /*22e0*/  MOV R30, 0xffffffff ;  /* 0xffffffff001e7802 */ /* 0x000fd60000000f00 */
[----:B------:R-:W-:Y:S05]  /*22f0*/  @!P0 BRA `(.L_x_10) ;  /* 0x0000000000748947 */ /* 0x000fea0003800000 */
[----:B------:R-:W-:-:S13]  /*2300*/  ISETP.NE.AND P0, PT, R0, 0x2, PT ;  /* 0x000000020000780c */ /* 0x000fda0003f05270 */
[----:B------:R-:W-:Y:S05]  /*2310*/  @!P0 BRA `(.L_x_11) ;  /* 0x0000000000248947 */ /* 0x000fea0003800000 */
[----:B------:R-:W-:-:S13]  /*2320*/  ISETP.NE.AND P0, PT, R0, 0x3, PT ;  /* 0x000000030000780c */ /* 0x000fda0003f05270 */
[----:B------:R-:W-:Y:S05]  /*2330*/  @P0 BRA `(.L_x_12) ;  /* 0x0000000000b80947 */ /* 0x000fea0003800000 */
[----:B---3--:R-:W3:Y:S08]  /*2340*/  LDC.64 R2, c[0x0][0x340] ;  /* 0x0000d000ff027b82 */ /* 0x008ef00000000a00 */
[----:B-12---:R-:W1:Y:S01]  /*2350*/  LDC.64 R20, c[0x0][0x348] ;  /* 0x0000d200ff147b82 */ /* 0x006e620000000a00 */
[----:B---3--:R-:W-:-:S06]  /*2360*/  IMAD.WIDE R2, R47, 0x8, R2 ;  /* 0x000000082f027825 */ /* 0x008fcc00078e0202 */
[----:B------:R-:W4:Y:S01]  /*2370*/  LDG.E.64 R2, desc[UR12][R2.64] ;  /* 0x0000000c02027981 */ /* 0x000f22000c1e1b00 */
[----:B-1----:R-:W-:-:S06]  /*2380*/  IMAD.WIDE R20, R47, 0x8, R20 ;  /* 0x000000082f147825 */ /* 0x002fcc00078e0214 */
[----:B------:R-:W4:Y:S01]  /*2390*/  LDG.E.64 R20, desc[UR12][R20.64] ;  /* 0x0000000c14147981 */ /* 0x000f22000c1e1b00 */
[----:B------:R-:W-:Y:S05]  /*23a0*/  BRA `(.L_x_12) ;  /* 0x00000000009c7947 */ /* 0x000fea0003800000 */
.L_x_11:
[----:B------:R-:W1:Y:S01]  /*23b0*/  LDC.64 R24, c[0x0][0x360] ;  /* 0x0000d800ff187b82 */ /* 0x000e620000000a00 */
[----:B------:R-:W-:-:S07]  /*23c0*/  SHF.R.S32.HI R27, RZ, 0x1f, R47 ;  /* 0x0000001fff1b7819 */ /* 0x000fce000001142f */
[----:B------:R-:W1:Y:S08]  /*23d0*/  LDC.64 R22, c[0x0][0x368] ;  /* 0x0000da00ff167b82 */ /* 0x000e700000000a00 */
[----:B---3--:R-:W3:Y:S08]  /*23e0*/  LDC.64 R2, c[0x0][0x340] ;  /* 0x0000d000ff027b82 */ /* 0x008ef00000000a00 */
[----:B-12---:R-:W1:Y:S01]  /*23f0*/  LDC.64 R20, c[0x0][0x348] ;  /* 0x0000d200ff147b82 */ /* 0x006e620000000a00 */
[----:B------:R-:W-:-:S02]  /*2400*/  IMAD R26, R27, R24, RZ ;  /* 0x000000181b1a7224 */ /* 0x000fc400078e02ff */
[----:B------:R-:W-:-:S04]  /*2410*/  IMAD.WIDE.U32 R36, R47, R24, RZ ;  /* 0x000000182f247225 */ /* 0x000fc800078e00ff */
[----:B------:R-:W-:Y:S02]  /*2420*/  IMAD R25, R47, R25, R26 ;  /* 0x000000192f197224 */ /* 0x000fe400078e021a */
[-C--:B------:R-:W-:Y:S02]  /*2430*/  IMAD R28, R27, R22.reuse, RZ ;  /* 0x000000161b1c7224 */ /* 0x080fe400078e02ff */
[----:B------:R-:W-:Y:S01]  /*2440*/  IMAD.WIDE.U32 R34, R47, R22, RZ ;  /* 0x000000162f227225 */ /* 0x000fe200078e00ff */
[----:B------:R-:W-:-:S03]  /*2450*/  IADD3 R22, R37, R25, RZ ;  /* 0x0000001925167210 */ /* 0x000fc60007ffe0ff */
[----:B------:R-:W-:Y:S01]  /*2460*/  IMAD R23, R47, R23, R28 ;  /* 0x000000172f177224 */ /* 0x000fe200078e021c */
[----:B---3--:R-:W-:-:S04]  /*2470*/  LEA R2, P1, R36, R2, 0x3 ;  /* 0x0000000224027211 */ /* 0x008fc800078218ff */
[----:B------:R-:W-:Y:S02]  /*2480*/  IADD3 R24, R35, R23, RZ ;  /* 0x0000001723187210 */ /* 0x000fe40007ffe0ff */
[----:B------:R-:W-:Y:S02]  /*2490*/  LEA.HI.X R3, R36, R3, R22, 0x3, P1 ;  /* 0x0000000324037211 */ /* 0x000fe400008f1c16 */
[----:B-1----:R-:W-:-:S04]  /*24a0*/  LEA R20, P0, R34, R20, 0x3 ;  /* 0x0000001422147211 */ /* 0x002fc800078018ff */
[----:B------:R-:W-:Y:S01]  /*24b0*/  LEA.HI.X R21, R34, R21, R24, 0x3, P0 ;  /* 0x0000001522157211 */ /* 0x000fe200000f1c18 */
[----:B------:R-:W-:Y:S08]  /*24c0*/  BRA `(.L_x_12) ;  /* 0x0000000000547947 */ /* 0x000ff00003800000 */
.L_x_10:
[----:B------:R-:W3:Y:S01]  /*24d0*/  LDC.64 R22, c[0x0][0x368] ;  /* 0x0000da00ff167b82 */ /* 0x000ee20000000a00 */
[----:B------:R-:W-:-:S07]  /*24e0*/  SHF.R.S32.HI R25, RZ, 0x1f, R47 ;  /* 0x0000001fff197819 */ /* 0x000fce000001142f */
[----:B-12---:R-:W1:Y:S01]  /*24f0*/  LDC.64 R20, c[0x0][0x348] ;  /* 0x0000d200ff147b82 */ /* 0x006e620000000a00 */
[-C--:B---3--:R-:W-:Y:S02]  /*2500*/  IMAD R24, R25, R22.reuse, RZ ;  /* 0x0000001619187224 */ /* 0x088fe400078e02ff */
[----:B------:R-:W-:-:S04]  /*2510*/  IMAD.WIDE.U32 R26, R47, R22, RZ ;  /* 0x000000162f1a7225 */ /* 0x000fc800078e00ff */
[----:B------:R-:W-:Y:S01]  /*2520*/  IMAD R23, R47, R23, R24 ;  /* 0x000000172f177224 */ /* 0x000fe200078e0218 */
[----:B-1----:R-:W-:-:S04]  /*2530*/  LEA R20, P0, R26, R20, 0x3 ;  /* 0x000000141a147211 */ /* 0x002fc800078018ff */
[----:B------:R-:W-:-:S04]  /*2540*/  IADD3 R22, R27, R23, RZ ;  /* 0x000000171b167210 */ /* 0x000fc80007ffe0ff */
[----:B------:R-:W-:Y:S01]  /*2550*/  LEA.HI.X R21, R26, R21, R22, 0x3, P0 ;  /* 0x000000151a157211 */ /* 0x000fe200000f1c16 */
[----:B------:R-:W-:Y:S06]  /*2560*/  BRA `(.L_x_12) ;  /* 0x00000000002c7947 */ /* 0x000fec0003800000 */
.L_x_9:
[----:B------:R-:W3:Y:S01]  /*2570*/  LDC R22, c[0x0][0x224] ;  /* 0x00008900ff167b82 */ /* 0x000ee20000000800 */
[----:B------:R-:W-:Y:S02]  /*2580*/  MOV R30, 0xffffffff ;  /* 0xffffffff001e7802 */ /* 0x000fe40000000f00 */
[----:B---3--:R-:W-:-:S13]  /*2590*/  ISETP.GE.AND P0, PT, R22, 0x2, PT ;  /* 0x000000021600780c */ /* 0x008fda0003f06270 */
[----:B------:R-:W-:Y:S05]  /*25a0*/  @!P0 BRA `(.L_x_12) ;  /* 0x00000000001c8947 */ /* 0x000fea0003800000 */
[----:B------:R-:W-:Y:S01]  /*25b0*/  ISETP.GT.AND P0, PT, R46, RZ, PT ;  /* 0x000000ff2e00720c */ /* 0x000fe20003f04270 */
[----:B------:R-:W-:-:S12]  /*25c0*/  IMAD.MOV.U32 R30, RZ, RZ, -0x1 ;  /* 0xffffffffff1e7424 */ /* 0x000fd800078e00ff */
[----:B------:R3:W2:Y:S04]  /*25d0*/  @!P0 LDG.E.STRONG.GPU R30, desc[UR12][R32.64] ;  /* 0x0000000c201e8981 */ /* 0x0006a8000c1ef900 */
[----:B--2---:R-:W-:Y:S01]  /*25e0*/  @!P0 CCTL.IVALL ;  /* 0x00000000ff00898f */ /* 0x004fe20002000000 */
[----:B------:R-:W-:-:S04]  /*25f0*/  ISETP.NE.AND P0, PT, R47, RZ, PT ;  /* 0x000000ff2f00720c */ /* 0x000fc80003f05270 */
[----:B----4-:R-:W-:Y:S02]  /*2600*/  FSEL R54, R54, RZ, !P0 ;  /* 0x000000ff36367208 */ /* 0x010fe40004000000 */
[----:B------:R-:W-:-:S07]  /*2610*/  FSEL R55, R55, 1.875, !P0 ;  /* 0x3ff0000037377808 */ /* 0x000fce0004000000 */
.L_x_12:
[----:B------:R-:W1:Y:S01]  /*2620*/  S2R R31, SR_TID.X ;  /* 0x00000000001f7919 */ /* 0x000e620000002100 */
[----:B------:R-:W2:Y:S01]  /*2630*/  LDC.64 R28, c[0x0][0x270] ;  /* 0x00009c00ff1c7b82 */ /* 0x000ea20000000a00 */
[----:B------:R-:W-:Y:S02]  /*2640*/  ULEA UR11, UR15, UR9, 0x1 ;  /* 0x000000090f0b7291 */ /* 0x000fe4000f8e083f */
[----:B------:R-:W-:Y:S02]  /*2650*/  USHF.L.U32 UR14, UR14, 0x3, URZ ;  /* 0x000000030e0e7899 */ /* 0x000fe4000800063f */
[----:B------:R-:W-:Y:S01]  /*2660*/  USHF.L.U32 UR11, UR11, 0x3, URZ ;  /* 0x000000030b0b7899 */ /* 0x000fe2000800063f */
[----:B------:R-:W-:Y:S02]  /*2670*/  UMOV UR10, 0x400 ;  /* 0x00000400000a7882 */ /* 0x000fe40000000000 */
[----:B------:R-:W3:Y:S01]  /*2680*/  S2UR UR6, SR_CgaCtaId ;  /* 0x00000000000679c3 */ /* 0x000ee20000008800 */
[----:B------:R-:W-:Y:S01]  /*2690*/  UIMAD UR11, UR11, 0x12, UR14 ;  /* 0x000000120b0b78a4 */ /* 0x000fe2000f8e020e */
[----:B------:R-:W-:Y:S01]  /*26a0*/  ULDC.64 UR4, c[0x0][0x270] ;  /* 0x00009c0000047ab9 */ /* 0x000fe20000000a00 */
[----:B------:R-:W-:Y:S01]  /*26b0*/  ULDC.64 UR8, c[0x0][0x278] ;  /* 0x00009e0000087ab9 */ /* 0x000fe20000000a00 */
[----:B-1----:R-:W-:Y:S01]  /*26c0*/  SHF.R.S32.HI R24, RZ, 0x1f, R31 ;  /* 0x0000001fff187819 */ /* 0x002fe2000001141f */
[----:B---3--:R-:W-:Y:S01]  /*26d0*/  ULEA UR6, UR6, UR10, 0x18 ;  /* 0x0000000a06067291 */ /* 0x008fe2000f8ec03f */
[----:B------:R-:W-:-:S02]  /*26e0*/  LOP3.LUT R34, R31, 0x1f, RZ, 0xc0, !PT ;  /* 0x0000001f1f227812 */ /* 0x000fc400078ec0ff */
[CC--:B------:R-:W-:Y:S02]  /*26f0*/  LEA.HI R26, R24.reuse, R31.reuse, RZ, 0x5 ;  /* 0x0000001f181a7211 */ /* 0x0c0fe400078f28ff */
[----:B------:R-:W-:Y:S02]  /*2700*/  LEA.HI R24, R24, R31, RZ, 0x7 ;  /* 0x0000001f18187211 */ /* 0x000fe400078f38ff */
[----:B------:R-:W-:Y:S02]  /*2710*/  SHF.R.S32.HI R22, RZ, 0x5, R26 ;  /* 0x00000005ff167819 */ /* 0x000fe4000001141a */
[----:B------:R-:W-:Y:S02]  /*2720*/  LOP3.LUT R26, R26, 0xffffffe0, RZ, 0xc0, !PT ;  /* 0xffffffe01a1a7812 */ /* 0x000fe400078ec0ff */
[----:B------:R-:W-:Y:S02]  /*2730*/  SHF.R.S32.HI R23, RZ, 0x1f, R22 ;  /* 0x0000001fff177819 */ /* 0x000fe40000011416 */
[----:B------:R-:W-:Y:S01]  /*2740*/  SHF.R.S32.HI R24, RZ, 0x7, R24 ;  /* 0x00000007ff187819 */ /* 0x000fe20000011418 */
[----:B------:R-:W-:Y:S01]  /*2750*/  IMAD.IADD R35, R31, 0x1, -R26 ;  /* 0x000000011f237824 */ /* 0x000fe200078e0a1a */
[----:B------:R-:W-:Y:S01]  /*2760*/  LEA.HI R23, R23, R22, RZ, 0x2 ;  /* 0x0000001617177211 */ /* 0x000fe200078f10ff */
[----:B------:R-:W1:Y:S01]  /*2770*/  LDC.64 R26, c[0x0][0x2b0] ;  /* 0x0000ac00ff1a7b82 */ /* 0x000e620000000a00 */
[----:B------:R-:W-:-:S02]  /*2780*/  LOP3.LUT R37, R31, 0x3, RZ, 0xc0, !PT ;  /* 0x000000031f257812 */ /* 0x000fc400078ec0ff */
[----:B------:R-:W-:Y:S02]  /*2790*/  LOP3.LUT R23, R23, 0xfffffffc, RZ, 0xc0, !PT ;  /* 0xfffffffc17177812 */ /* 0x000fe400078ec0ff */
[----:B------:R-:W-:Y:S02]  /*27a0*/  LEA R50, R50, R35, 0x5 ;  /* 0x0000002332327211 */ /* 0x000fe400078e28ff */
[----:B------:R-:W-:Y:S01]  /*27b0*/  SHF.R.U32.HI R34, RZ, 0x2, R34 ;  /* 0x00000002ff227819 */ /* 0x000fe20000011622 */
[----:B------:R-:W-:Y:S02]  /*27c0*/  IMAD.IADD R22, R22, 0x1, -R23 ;  /* 0x0000000116167824 */ /* 0x000fe400078e0a17 */
[----:B------:R-:W-:-:S03]  /*27d0*/  IMAD.WIDE R62, R50, 0x8, RZ ;  /* 0x00000008323e7825 */ /* 0x000fc600078e02ff */
[----:B------:R-:W-:Y:S01]  /*27e0*/  LEA.HI R25, R22, R22, RZ, 0x1 ;  /* 0x0000001616197211 */ /* 0x000fe200078f08ff */
[----:B------:R-:W-:Y:S02]  /*27f0*/  IMAD R37, R34, 0x12, R37 ;  /* 0x0000001222257824 */ /* 0x000fe400078e0225 */
[----:B------:R-:W-:Y:S01]  /*2800*/  IMAD.U32 R34, RZ, RZ, UR4 ;  /* 0x00000004ff227e24 */ /* 0x000fe2000f8e00ff */
[----:B------:R-:W-:Y:S01]  /*2810*/  LOP3.LUT R23, R25, 0x3ffffffe, RZ, 0xc0, !PT ;  /* 0x3ffffffe19177812 */ /* 0x000fe200078ec0ff */
[----:B------:R-:W-:Y:S01]  /*2820*/  VIADD R37, R37, UR11 ;  /* 0x0000000b25257c36 */ /* 0x000fe20008000000 */
[----:B------:R-:W-:-:S03]  /*2830*/  SHF.R.S32.HI R25, RZ, 0x1, R25 ;  /* 0x00000001ff197819 */ /* 0x000fc60000011419 */
[----:B------:R-:W-:Y:S01]  /*2840*/  IMAD.IADD R23, R22, 0x1, -R23 ;  /* 0x0000000116177824 */ /* 0x000fe200078e0a17 */
[----:B------:R-:W-:Y:S01]  /*2850*/  LEA R37, R37, UR6, 0x4 ;  /* 0x0000000625257c11 */ /* 0x000fe2000f8e20ff */
[----:B------:R-:W3:Y:S01]  /*2860*/  LDC R22, c[0x0][0x224] ;  /* 0x00008900ff167b82 */ /* 0x000ee20000000800 */
[----:B------:R-:W-:-:S04]  /*2870*/  IMAD R24, R24, 0x2, R25 ;  /* 0x0000000218187824 */ /* 0x000fc800078e0219 */
[C-C-:B------:R-:W-:Y:S02]  /*2880*/  IMAD R36, R24.reuse, 0x4, R23.reuse ;  /* 0x0000000418247824 */ /* 0x140fe400078e0217 */
[----:B------:R-:W-:-:S03]  /*2890*/  IMAD R24, R24, 0x2, R23 ;  /* 0x0000000218187824 */ /* 0x000fc600078e0217 */
[----:B------:R-:W-:Y:S01]  /*28a0*/  LEA R36, R36, UR7, 0x2 ;  /* 0x0000000724247c11 */ /* 0x000fe2000f8e10ff */
[----:B------:R-:W-:-:S03]  /*28b0*/  IMAD.SHL.U32 R24, R24, 0x4, RZ ;  /* 0x0000000418187824 */ /* 0x000fc600078e00ff */
[----:B------:R-:W-:Y:S01]  /*28c0*/  SHF.R.S32.HI R61, RZ, 0x1f, R36 ;  /* 0x0000001fff3d7819 */ /* 0x000fe20000011424 */
[----:B--2---:R-:W-:-:S04]  /*28d0*/  IMAD.WIDE.U32 R38, R36, R28, R62 ;  /* 0x0000001c24267225 */ /* 0x004fc800078e003e */
[C---:B------:R-:W-:Y:S01]  /*28e0*/  IMAD R23, R61.reuse, R28, RZ ;  /* 0x0000001c3d177224 */ /* 0x040fe200078e02ff */
[----:B----4-:R-:W-:Y:S01]  /*28f0*/  IADD3 R51, P0, R2, R38, RZ ;  /* 0x0000002602337210 */ /* 0x010fe20007f1e0ff */
[-C--:B-1----:R-:W-:Y:S02]  /*2900*/  IMAD R61, R61, R26.reuse, RZ ;  /* 0x0000001a3d3d7224 */ /* 0x082fe400078e02ff */
[----:B------:R-:W-:Y:S01]  /*2910*/  IMAD R52, R36, R29, R23 ;  /* 0x0000001d24347224 */ /* 0x000fe200078e0217 */
[----:B---3--:R-:W-:Y:S01]  /*2920*/  ISETP.GT.AND P1, PT, R22, 0x1, PT ;  /* 0x000000011600780c */ /* 0x008fe20003f24270 */
[----:B------:R-:W-:Y:S01]  /*2930*/  IMAD.WIDE.U32 R62, R36, R26, R62 ;  /* 0x0000001a243e7225 */ /* 0x000fe200078e003e */
[----:B------:R-:W-:Y:S02]  /*2940*/  MOV R22, UR8 ;  /* 0x0000000800167c02 */ /* 0x000fe40008000f00 */
[----:B------:R-:W-:Y:S01]  /*2950*/  ISETP.EQ.AND P1, PT, R0, RZ, P1 ;  /* 0x000000ff0000720c */ /* 0x000fe20000f22270 */
[----:B------:R-:W-:Y:S01]  /*2960*/  IMAD R24, R24, 0x120, RZ ;  /* 0x0000012018187824 */ /* 0x000fe200078e02ff */
[----:B------:R-:W-:Y:S01]  /*2970*/  IADD3.X R52, R3, R39, R52, P0, !PT ;  /* 0x0000002703347210 */ /* 0x000fe200007fe434 */
[----:B------:R-:W-:Y:S01]  /*2980*/  IMAD R61, R36, R27, R61 ;  /* 0x0000001b243d7224 */ /* 0x000fe200078e023d */
[----:B------:R-:W-:Y:S01]  /*2990*/  IADD3 R58, P0, R20, R62, RZ ;  /* 0x0000003e143a7210 */ /* 0x000fe20007f1e0ff */
[----:B------:R-:W-:Y:S01]  /*29a0*/  IMAD.U32 R0, RZ, RZ, UR5 ;  /* 0x00000005ff007e24 */ /* 0x000fe2000f8e00ff */
[----:B------:R-:W-:Y:S01]  /*29b0*/  ULDC.64 UR4, c[0x0][0x290] ;  /* 0x0000a40000047ab9 */ /* 0x000fe20000000a00 */
[----:B------:R-:W-:Y:S01]  /*29c0*/  IMAD R35, R35, 0x8, R24 ;  /* 0x0000000823237824 */ /* 0x000fe200078e0218 */
[----:B------:R-:W-:Y:S01]  /*29d0*/  MOV R24, UR4 ;  /* 0x0000000400187c02 */ /* 0x000fe20008000f00 */
[----:B------:R-:W-:-:S02]  /*29e0*/  IMAD.IADD R61, R63, 0x1, R61 ;  /* 0x000000013f3d7824 */ /* 0x000fc400078e023d */
[----:B------:R-:W-:Y:S02]  /*29f0*/  IMAD.U32 R23, RZ, RZ, UR9 ;  /* 0x00000009ff177e24 */ /* 0x000fe4000f8e00ff */
[----:B------:R-:W-:Y:S02]  /*2a00*/  IMAD.U32 R25, RZ, RZ, UR5 ;  /* 0x00000005ff197e24 */ /* 0x000fe4000f8e00ff */
[----:B------:R-:W-:Y:S01]  /*2a10*/  IMAD.X R59, R21, 0x1, R61, P0 ;  /* 0x00000001153b7824 */ /* 0x000fe200000e063d */
[----:B------:R-:W-:Y:S06]  /*2a20*/  @!P1 BRA `(.L_x_13) ;  /* 0x0000000000949947 */ /* 0x000fec0003800000 */
[----:B------:R-:W1:Y:S01]  /*2a30*/  LDC.64 R24, c[0x0][0x290] ;  /* 0x0000a400ff187b82 */ /* 0x000e620000000a00 */
[----:B------:R-:W-:-:S13]  /*2a40*/  ISETP.NE.AND P1, PT, R30, R47, PT ;  /* 0x0000002f1e00720c */ /* 0x000fda0003f25270 */
[----:B------:R-:W-:Y:S06]  /*2a50*/  BAR.RED.AND.DEFER_BLOCKING 0x0, P1 ;  /* 0x0000000000007b1d */ /* 0x000fec0000814400 */
[----:B------:R-:W2:Y:S01]  /*2a60*/  B2R.RESULT RZ, P1 ;  /* 0x0000000000ff731c */ /* 0x000ea20000024000 */
[----:B------:R-:W-:-:S04]  /*2a70*/  ISETP.NE.AND P0, PT, R47, RZ, PT ;  /* 0x000000ff2f00720c */ /* 0x000fc80003f05270 */
[----:B------:R-:W-:Y:S01]  /*2a80*/  SEL R34, R28, R26, !P0 ;  /* 0x0000001a1c227207 */ /* 0x000fe20004000000 */
[----:B------:R-:W3:Y:S01]  /*2a90*/  LDC.64 R22, c[0x0][0x278] ;  /* 0x00009e00ff167b82 */ /* 0x000ee20000000a00 */
[----:B------:R-:W-:Y:S02]  /*2aa0*/  SEL R0, R29, R27, !P0 ;  /* 0x0000001b1d007207 */ /* 0x000fe40004000000 */
[----:B------:R-:W-:Y:S02]  /*2ab0*/  SEL R51, R51, R58, !P0 ;  /* 0x0000003a33337207 */ /* 0x000fe40004000000 */
[----:B------:R-:W-:Y:S02]  /*2ac0*/  SEL R52, R52, R59, !P0 ;  /* 0x0000003b34347207 */ /* 0x000fe40004000000 */
[----:B------:R-:W-:Y:S01]  /*2ad0*/  SEL R2, R2, R20, !P0 ;  /* 0x0000001402027207 */ /* 0x000fe20004000000 */
[----:B-1----:R-:W1:Y:S01]  /*2ae0*/  @P0 LDC R24, c[0x0][0x2d0] ;  /* 0x0000b400ff180b82 */ /* 0x002e620000000800 */
[----:B------:R-:W-:-:S07]  /*2af0*/  SEL R3, R3, R21, !P0 ;  /* 0x0000001503037207 */ /* 0x000fce0004000000 */
[----:B------:R-:W1:Y:S08]  /*2b00*/  @P0 LDC R25, c[0x0][0x2d4] ;  /* 0x0000b500ff190b82 */ /* 0x000e700000000800 */
[----:B---3--:R-:W3:Y:S08]  /*2b10*/  @P0 LDC R22, c[0x0][0x2b8] ;  /* 0x0000ae00ff160b82 */ /* 0x008ef00000000800 */
[----:B------:R-:W1:Y:S01]  /*2b20*/  @P0 LDC R23, c[0x0][0x2bc] ;  /* 0x0000af00ff170b82 */ /* 0x000e620000000800 */
[----:B--2---:R-:W-:Y:S05]  /*2b30*/  @!P1 BRA `(.L_x_14) ;  /* 0x0000000000289947 */ /* 0x004fea0003800000 */
[----:B------:R-:W-:-:S13]  /*2b40*/  ISETP.GT.AND P1, PT, R31, RZ, PT ;  /* 0x000000ff1f00720c */ /* 0x000fda0003f24270 */
.L_x_16:
[----:B------:R-:W-:Y:S05]  /*2b50*/  YIELD ;  /* 0x0000000000007946 */ /* 0x000fea0003800000 */
[----:B--2--5:R-:W-:Y:S05]  /*2b60*/  @P1 BRA `(.L_x_15) ;  /* 0x0000000000081947 */ /* 0x024fea0003800000 */
[----:B------:R2:W4:Y:S04]  /*2b70*/  LDG.E.STRONG.GPU R30, desc[UR12][R32.64] ;  /* 0x0000000c201e7981 */ /* 0x000528000c1ef900 */
[----:B----4-:R-:W-:Y:S01]  /*2b80*/  CCTL.IVALL ;  /* 0x00000000ff00798f */ /* 0x010fe20002000000 */
.L_x_15:
[----:B------:R-:W-:Y:S01]  /*2b90*/  ISETP.NE.AND P0, PT, R30, R47, PT ;  /* 0x0000002f1e00720c */ /* 0x000fe20003f05270 */
[----:B------:R-:W-:-:S12]  /*2ba0*/  WARPSYNC.ALL ;  /* 0x0000000000007948 */ /* 0x000fd80003800000 */
[----:B------:R-:W-:Y:S06]  /*2bb0*/  BAR.RED.AND.DEFER_BLOCKING 0x0, P0 ;  /* 0x0000000000007b1d */ /* 0x000fec0000014400 */
[----:B------:R-:W4:Y:S02]  /*2bc0*/  B2R.RESULT RZ, P0 ;  /* 0x0000000000ff731c */ /* 0x000f240000004000 */
[----:B----4-:R-:W-:Y:S05]  /*2bd0*/  @P0 BRA `(.L_x_16) ;  /* 0xfffffffc00dc0947 */ /* 0x010fea000383ffff */
.L_x_14:
[----:B------:R-:W-:Y:S05]  /*2be0*/  WARPSYNC.ALL ;  /* 0x0000000000007948 */ /* 0x000fea0003800000 */
[----:B------:R-:W-:Y:S06]  /*2bf0*/  BAR.SYNC.DEFER_BLOCKING 0x0 ;  /* 0x0000000000007b1d */ /* 0x000fec0000010000 */
[----:B------:R-:W-:Y:S01]  /*2c00*/  @!PT LDS RZ, [RZ] ;  /* 0x00000000fffff984 */ /* 0x000fe20000000800 */
[----:B------:R-:W-:Y:S01]  /*2c10*/  @!PT LDS RZ, [RZ] ;  /* 0x00000000fffff984 */ /* 0x000fe20000000800 */
[----:B------:R-:W-:Y:S01]  /*2c20*/  @!PT LDS RZ, [RZ] ;  /* 0x00000000fffff984 */ /* 0x000fe20000000800 */
[----:B------:R-:W-:Y:S01]  /*2c30*/  @!PT LDS RZ, [RZ] ;  /* 0x00000000fffff984 */ /* 0x000fe20000000800 */
[----:B------:R-:W-:Y:S06]  /*2c40*/  MEMBAR.SC.GPU ;  /* 0x0000000000007992 */ /* 0x000fec0000002000 */
[----:B------:R-:W-:-:S00]  /*2c50*/  ERRBAR ;  /* 0x00000000000079ab */ /* 0x000fc00000000000 */
[----:B------:R-:W-:Y:S06]  /*2c60*/  CGAERRBAR ;  /* 0x00000000000075ab */ /* 0x000fec0000000000 */
[----:B------:R-:W-:Y:S01]  /*2c70*/  CCTL.IVALL ;  /* 0x00000000ff00798f */ /* 0x000fe20002000000 */
.L_x_13:
[----:B------:R-:W4:Y:S01]  /*2c80*/  S2UR UR8, SR_CgaCtaId ;  /* 0x00000000000879c3 */ /* 0x000f220000008800 */
[----:B------:R-:W-:Y:S01]  /*2c90*/  DSETP.NEU.AND P0, PT, R54, RZ, PT ;  /* 0x000000ff3600722a */ /* 0x000fe20003f0d000 */
[----:B------:R-:W-:Y:S01]  /*2ca0*/  UMOV UR4, 0x400 ;  /* 0x0000040000047882 */ /* 0x000fe20000000000 */
[----:B------:R-:W-:Y:S01]  /*2cb0*/  IADD3 R49, R49, 0x20, RZ ;  /* 0x0000002031317810 */ /* 0x000fe20007ffe0ff */
[----:B------:R-:W-:Y:S03]  /*2cc0*/  BSSY B2, `(.L_x_17) ;  /* 0x0000641000027945 */ /* 0x000fe60003800000 */
[----:B------:R-:W-:Y:S01]  /*2cd0*/  ISETP.LE.AND P5, PT, R49, UR7, PT ;  /* 0x0000000731007c0c */ /* 0x000fe2000bfa3270 */
[----:B----4-:R-:W-:-:S07]  /*2ce0*/  ULEA UR8, UR8, UR4, 0x18 ;  /* 0x0000000408087291 */ /* 0x010fce000f8ec03f */
[----:B------:R-:W-:Y:S05]  /*2cf0*/  @!P0 BRA `(.L_x_18) ;  /* 0x0000004000648947 */ /* 0x000fea0003800000 */
[----:B------:R-:W-:Y:S01]  /*2d00*/  ISETP.LE.AND P1, PT, R49, UR7, PT ;  /* 0x0000000731007c0c */ /* 0x000fe2000bf23270 */
[----:B------:R-:W-:-:S12]  /*2d10*/  BSSY B1, `(.L_x_19) ;  /* 0x00000fd000017945 */ /* 0x000fd80003800000 */
[----:B------:R-:W-:Y:S05]  /*2d20*/  @P1 BRA `(.L_x_20) ;  /* 0x0000000c00881947 */ /* 0x000fea0003800000 */
[----:B------:R-:W-:Y:S01]  /*2d30*/  IADD3 R26, P0, -R2, R51, RZ ;  /* 0x00000033021a7210 */ /* 0x000fe20007f1e1ff */
[----:B------:R-:W-:Y:S04]  /*2d40*/  BSSY B0, `(.L_x_21) ;  /* 0x0000028000007945 */ /* 0x000fe80003800000 */
[----:B------:R-:W-:-:S05]  /*2d50*/  IMAD.X R27, R52, 0x1, ~R3, P0 ;  /* 0x00000001341b7824 */ /* 0x000fca00000e0e03 */
[----:B------:R-:W-:-:S04]  /*2d60*/  LOP3.LUT R28, R27, R0, RZ, 0xfc, !PT ;  /* 0x000000001b1c7212 */ /* 0x000fc800078efcff */
[----:B------:R-:W-:-:S13]  /*2d70*/  ISETP.NE.U32.AND P0, PT, R28, RZ, PT ;  /* 0x000000ff1c00720c */ /* 0x000fda0003f05070 */
[----:B------:R-:W-:Y:S05]  /*2d80*/  @!P0 BRA `(.L_x_22) ;  /* 0x00000000003c8947 */ /* 0x000fea0003800000 */
[----:B------:R-:W-:Y:S01]  /*2d90*/  IMAD.MOV.U32 R38, RZ, RZ, R26 ;  /* 0x000000ffff267224 */ /* 0x000fe200078e001a */
[----:B------:R-:W-:Y:S01]  /*2da0*/  MOV R46, R34 ;  /* 0x00000022002e7202 */ /* 0x000fe20000000f00 */
[----:B------:R-:W-:Y:S01]  /*2db0*/  IMAD.MOV.U32 R41, RZ, RZ, R27 ;  /* 0x000000ffff297224 */ /* 0x000fe200078e001b */
[----:B------:R-:W-:Y:S02]  /*2dc0*/  MOV R45, R0 ;  /* 0x00000000002d7202 */ /* 0x000fe40000000f00 */
[----:B------:R-:W-:Y:S02]  /*2dd0*/  MOV R44, 0x2df0 ;  /* 0x00002df0002c7802 */ /* 0x000fe40000000f00 */
[----:B-123-5:R-:W-:Y:S05]  /*2de0*/  CALL.REL.NOINC `($__internal_0_$__cuda_sm20_div_u64) ;  /* 0x0000006400447944 */ /* 0x02efea0003c00000 */
[----:B------:R-:W-:-:S04]  /*2df0*/  IADD3 R29, P0, RZ, -R40, RZ ;  /* 0x80000028ff1d7210 */ /* 0x000fc80007f1e0ff */
[----:B------:R-:W-:Y:S01]  /*2e00*/  IADD3.X R39, RZ, ~R39, RZ, P0, !PT ;  /* 0x80000027ff277210 */ /* 0x000fe200007fe4ff */
[----:B------:R-:W-:-:S04]  /*2e10*/  IMAD.WIDE.U32 R30, R34, R29, R26 ;  /* 0x0000001d221e7225 */ /* 0x000fc800078e001a */
[----:B------:R-:W-:Y:S01]  /*2e20*/  IMAD R39, R39, R34, RZ ;  /* 0x0000002227277224 */ /* 0x000fe200078e02ff */
[----:B------:R-:W-:-:S03]  /*2e30*/  MOV R27, R30 ;  /* 0x0000001e001b7202 */ /* 0x000fc60000000f00 */
[----:B------:R-:W-:Y:S01]  /*2e40*/  IMAD R39, R0, R29, R39 ;  /* 0x0000001d00277224 */ /* 0x000fe200078e0227 */
[----:B------:R-:W-:-:S04]  /*2e50*/  MOV R29, R40 ;  /* 0x00000028001d7202 */ /* 0x000fc80000000f00 */
[----:B------:R-:W-:Y:S01]  /*2e60*/  IADD3 R28, R31, R39, RZ ;  /* 0x000000271f1c7210 */ /* 0x000fe20007ffe0ff */
[----:B------:R-:W-:Y:S05]  /*2e70*/  BRA `(.L_x_23) ;  /* 0x0000000000507947 */ /* 0x000fea0003800000 */
.L_x_22:
[----:B------:R-:W4:Y:S01]  /*2e80*/  I2F.U32.RP R30, R34 ;  /* 0x00000022001e7306 */ /* 0x000f220000209000 */
[----:B------:R-:W-:-:S07]  /*2e90*/  ISETP.NE.U32.AND P0, PT, R34, RZ, PT ;  /* 0x000000ff2200720c */ /* 0x000fce0003f05070 */
[----:B----4-:R-:W4:Y:S02]  /*2ea0*/  MUFU.RCP R28, R30 ;  /* 0x0000001e001c7308 */ /* 0x010f240000001000 */
[----:B----4-:R-:W-:-:S06]  /*2eb0*/  IADD3 R28, R28, 0xffffffe, RZ ;  /* 0x0ffffffe1c1c7810 */ /* 0x010fcc0007ffe0ff */
[----:B------:R-:W4:Y:S02]  /*2ec0*/  F2I.FTZ.U32.TRUNC.NTZ R29, R28 ;  /* 0x0000001c001d7305 */ /* 0x000f24000021f000 */
[----:B----4-:R-:W-:Y:S01]  /*2ed0*/  IMAD.MOV R27, RZ, RZ, -R29 ;  /* 0x000000ffff1b7224 */ /* 0x010fe200078e0a1d */
[----:B------:R-:W-:-:S03]  /*2ee0*/  MOV R28, RZ ;  /* 0x000000ff001c7202 */ /* 0x000fc60000000f00 */
[----:B------:R-:W-:-:S04]  /*2ef0*/  IMAD R27, R27, R34, RZ ;  /* 0x000000221b1b7224 */ /* 0x000fc800078e02ff */
[----:B------:R-:W-:-:S06]  /*2f00*/  IMAD.HI.U32 R27, R29, R27, R28 ;  /* 0x0000001b1d1b7227 */ /* 0x000fcc00078e001c */
[----:B------:R-:W-:-:S04]  /*2f10*/  IMAD.HI.U32 R29, R27, R26, RZ ;  /* 0x0000001a1b1d7227 */ /* 0x000fc800078e00ff */
[----:B------:R-:W-:-:S04]  /*2f20*/  IMAD.MOV R27, RZ, RZ, -R29 ;  /* 0x000000ffff1b7224 */ /* 0x000fc800078e0a1d */
[----:B------:R-:W-:-:S05]  /*2f30*/  IMAD R27, R34, R27, R26 ;  /* 0x0000001b221b7224 */ /* 0x000fca00078e021a */
[----:B------:R-:W-:-:S13]  /*2f40*/  ISETP.GE.U32.AND P3, PT, R27, R34, PT ;  /* 0x000000221b00720c */ /* 0x000fda0003f66070 */
[----:B------:R-:W-:Y:S01]  /*2f50*/  @P3 IADD3 R27, R27, -R34, RZ ;  /* 0x800000221b1b3210 */ /* 0x000fe20007ffe0ff */
[----:B------:R-:W-:-:S03]  /*2f60*/  @P3 VIADD R29, R29, 0x1 ;  /* 0x000000011d1d3836 */ /* 0x000fc60000000000 */
[----:B------:R-:W-:-:S13]  /*2f70*/  ISETP.GE.U32.AND P2, PT, R27, R34, PT ;  /* 0x000000221b00720c */ /* 0x000fda0003f46070 */
[----:B------:R-:W-:Y:S02]  /*2f80*/  @P2 IADD3 R29, R29, 0x1, RZ ;  /* 0x000000011d1d2810 */ /* 0x000fe40007ffe0ff */
[----:B------:R-:W-:-:S04]  /*2f90*/  @!P0 LOP3.LUT R29, RZ, R34, RZ, 0x33, !PT ;  /* 0x00000022ff1d8212 */ /* 0x000fc800078e33ff */
[----:B------:R-:W-:-:S05]  /*2fa0*/  IADD3 R27, -R29, RZ, RZ ;  /* 0x000000ff1d1b7210 */ /* 0x000fca0007ffe1ff */
[----:B------:R-:W-:Y:S02]  /*2fb0*/  IMAD R27, R34, R27, R26 ;  /* 0x0000001b221b7224 */ /* 0x000fe400078e021a */
.L_x_23:
[----:B------:R-:W-:Y:S05]  /*2fc0*/  BSYNC B0 ;  /* 0x0000000000007941 */ /* 0x000fea0003800000 */
.L_x_21:
[----:B------:R-:W-:Y:S01]  /*2fd0*/  ULDC.64 UR4, c[0x0][0x210] ;  /* 0x0000840000047ab9 */ /* 0x000fe20000000a00 */
[----:B------:R-:W-:Y:S02]  /*2fe0*/  PLOP3.LUT P3, PT, PT, PT, PT, 0x8, 0x0 ;  /* 0x000000000000781c */ /* 0x000fe40003f6e170 */
[----:B--2---:R-:W-:Y:S02]  /*2ff0*/  CS2R R32, SRZ ;  /* 0x0000000000207805 */ /* 0x004fe4000001ff00 */
[----:B------:R-:W-:-:S04]  /*3000*/  ISETP.GE.AND P0, PT, R50, UR5, PT ;  /* 0x0000000532007c0c */ /* 0x000fc8000bf06270 */
[----:B------:R-:W-:-:S13]  /*3010*/  ISETP.GE.OR P4, PT, R36, UR4, P0 ;  /* 0x0000000424007c0c */ /* 0x000fda0008786670 */
[--C-:B------:R-:W-:Y:S02]  /*3020*/  @!P4 SHF.R.U64 R26, R27, 0x3, R28.reuse ;  /* 0x000000031b1ac819 */ /* 0x100fe4000000121c */
[----:B------:R-:W-:Y:S02]  /*3030*/  @!P4 SHF.R.U32.HI R28, RZ, 0x3, R28 ;  /* 0x00000003ff1cc819 */ /* 0x000fe4000001161c */
[----:B------:R-:W-:Y:S02]  /*3040*/  @!P4 SHF.R.S32.HI R27, RZ, 0x1f, R29 ;  /* 0x0000001fff1bc819 */ /* 0x000fe4000001141d */
[----:B------:R-:W-:-:S04]  /*3050*/  @!P4 ISETP.GE.U32.AND P2, PT, R29, R26, PT ;  /* 0x0000001a1d00c20c */ /* 0x000fc80003f46070 */
[----:B------:R-:W-:-:S13]  /*3060*/  @!P4 ISETP.GE.U32.AND.EX P3, PT, R27, R28, PT, P2 ;  /* 0x0000001c1b00c20c */ /* 0x000fda0003f66120 */
[----:B------:R-:W-:Y:S02]  /*3070*/  @P3 IMAD.MOV.U32 R38, RZ, RZ, R51 ;  /* 0x000000ffff263224 */ /* 0x000fe400078e0033 */
[----:B------:R-:W-:-:S05]  /*3080*/  @P3 IMAD.MOV.U32 R39, RZ, RZ, R52 ;  /* 0x000000ffff273224 */ /* 0x000fca00078e0034 */
[----:B------:R2:W4:Y:S01]  /*3090*/  @P3 LDG.E.LTC128B.64 R32, desc[UR12][R38.64] ;  /* 0x0000000c26203981 */ /* 0x000522000c1e1b20 */
[----:B---3--:R-:W-:Y:S01]  /*30a0*/  IADD3 R28, P2, R22, R51, RZ ;  /* 0x00000033161c7210 */ /* 0x008fe20007f5e0ff */
[----:B------:R-:W-:Y:S04]  /*30b0*/  BSSY B0, `(.L_x_24) ;  /* 0x000002a000007945 */ /* 0x000fe80003800000 */
[----:B-1----:R-:W-:Y:S01]  /*30c0*/  IMAD.X R29, R23, 0x1, R52, P2 ;  /* 0x00000001171d7824 */ /* 0x002fe200010e0634 */
[----:B------:R-:W-:-:S05]  /*30d0*/  IADD3 R26, P2, -R2, R28, RZ ;  /* 0x0000001c021a7210 */ /* 0x000fca0007f5e1ff */
[----:B------:R-:W-:-:S05]  /*30e0*/  IMAD.X R27, R29, 0x1, ~R3, P2 ;  /* 0x000000011d1b7824 */ /* 0x000fca00010e0e03 */
[----:B------:R-:W-:-:S04]  /*30f0*/  LOP3.LUT R30, R27, R0, RZ, 0xfc, !PT ;  /* 0x000000001b1e7212 */ /* 0x000fc800078efcff */
[----:B------:R-:W-:-:S13]  /*3100*/  ISETP.NE.U32.AND P2, PT, R30, RZ, PT ;  /* 0x000000ff1e00720c */ /* 0x000fda0003f45070 */
[----:B--2---:R-:W-:Y:S05]  /*3110*/  @!P2 BRA `(.L_x_25) ;  /* 0x00000000003ca947 */ /* 0x004fea0003800000 */
[----:B------:R-:W-:Y:S01]  /*3120*/  IMAD.MOV.U32 R38, RZ, RZ, R26 ;  /* 0x000000ffff267224 */ /* 0x000fe200078e001a */
[----:B------:R-:W-:Y:S01]  /*3130*/  MOV R46, R34 ;  /* 0x00000022002e7202 */ /* 0x000fe20000000f00 */
[----:B------:R-:W-:Y:S01]  /*3140*/  IMAD.MOV.U32 R41, RZ, RZ, R27 ;  /* 0x000000ffff297224 */ /* 0x000fe200078e001b */
[----:B------:R-:W-:Y:S02]  /*3150*/  MOV R45, R0 ;  /* 0x00000000002d7202 */ /* 0x000fe40000000f00 */
[----:B------:R-:W-:Y:S02]  /*3160*/  MOV R44, 0x3180 ;  /* 0x00003180002c7802 */ /* 0x000fe40000000f00 */
[----:B----45:R-:W-:Y:S05]  /*3170*/  CALL.REL.NOINC `($__internal_0_$__cuda_sm20_div_u64) ;  /* 0x0000006000607944 */ /* 0x030fea0003c00000 */
[----:B------:R-:W-:-:S04]  /*3180*/  IADD3 R31, P2, RZ, -R40, RZ ;  /* 0x80000028ff1f7210 */ /* 0x000fc80007f5e0ff */
[----:B------:R-:W-:-:S05]  /*3190*/  IADD3.X R39, RZ, ~R39, RZ, P2, !PT ;  /* 0x80000027ff277210 */ /* 0x000fca00017fe4ff */
[----:B------:R-:W-:Y:S02]  /*31a0*/  IMAD R30, R39, R34, RZ ;  /* 0x00000022271e7224 */ /* 0x000fe400078e02ff */
[----:B------:R-:W-:-:S04]  /*31b0*/  IMAD.WIDE.U32 R38, R34, R31, R26 ;  /* 0x0000001f22267225 */ /* 0x000fc800078e001a */
[----:B------:R-:W-:Y:S01]  /*31c0*/  IMAD R30, R0, R31, R30 ;  /* 0x0000001f001e7224 */ /* 0x000fe200078e021e */
[----:B------:R-:W-:Y:S02]  /*31d0*/  MOV R31, R40 ;  /* 0x00000028001f7202 */ /* 0x000fe40000000f00 */
[----:B------:R-:W-:Y:S02]  /*31e0*/  MOV R27, R38 ;  /* 0x00000026001b7202 */ /* 0x000fe40000000f00 */
[----:B------:R-:W-:Y:S01]  /*31f0*/  IADD3 R30, R30, R39, RZ ;  /* 0x000000271e1e7210 */ /* 0x000fe20007ffe0ff */
[----:B------:R-:W-:Y:S05]  /*3200*/  BRA `(.L_x_26) ;  /* 0x0000000000507947 */ /* 0x000fea0003800000 */
.L_x_25:
[----:B------:R-:W1:Y:S01]  /*3210*/  I2F.U32.RP R38, R34 ;  /* 0x0000002200267306 */ /* 0x000e620000209000 */
[----:B------:R-:W-:-:S07]  /*3220*/  ISETP.NE.U32.AND P2, PT, R34, RZ, PT ;  /* 0x000000ff2200720c */ /* 0x000fce0003f45070 */
[----:B-1----:R-:W1:Y:S02]  /*3230*/  MUFU.RCP R30, R38 ;  /* 0x00000026001e7308 */ /* 0x002e640000001000 */
[----:B-1----:R-:W-:-:S06]  /*3240*/  IADD3 R30, R30, 0xffffffe, RZ ;  /* 0x0ffffffe1e1e7810 */ /* 0x002fcc0007ffe0ff */
[----:B------:R-:W1:Y:S02]  /*3250*/  F2I.FTZ.U32.TRUNC.NTZ R31, R30 ;  /* 0x0000001e001f7305 */ /* 0x000e64000021f000 */
[----:B-1----:R-:W-:Y:S01]  /*3260*/  IMAD.MOV R27, RZ, RZ, -R31 ;  /* 0x000000ffff1b7224 */ /* 0x002fe200078e0a1f */
        /* <DEDUP_REMOVED lines=14> */
.L_x_26:
[----:B------:R-:W-:Y:S05]  /*3350*/  BSYNC B0 ;  /* 0x0000000000007941 */ /* 0x000fea0003800000 */
.L_x_24:
[----:B------:R-:W-:Y:S01]  /*3360*/  VIADD R26, R36, 0x1 ;  /* 0x00000001241a7836 */ /* 0x000fe20000000000 */
[----:B------:R-:W-:Y:S01]  /*3370*/  ULDC UR4, c[0x0][0x210] ;  /* 0x0000840000047ab9 */ /* 0x000fe20000000800 */
[----:B------:R-:W-:-:S03]  /*3380*/  PLOP3.LUT P3, PT, PT, PT, PT, 0x8, 0x0 ;  /* 0x000000000000781c */ /* 0x000fc60003f6e170 */
[----:B------:R-:W-:-:S13]  /*3390*/  ISETP.GE.OR P4, PT, R26, UR4, P0 ;  /* 0x000000041a007c0c */ /* 0x000fda0008786670 */
[--C-:B------:R-:W-:Y:S02]  /*33a0*/  @!P4 SHF.R.U64 R26, R27, 0x3, R30.reuse ;  /* 0x000000031b1ac819 */ /* 0x100fe4000000121e */
[----:B------:R-:W-:Y:S02]  /*33b0*/  @!P4 SHF.R.U32.HI R30, RZ, 0x3, R30 ;  /* 0x00000003ff1ec819 */ /* 0x000fe4000001161e */
[----:B------:R-:W-:Y:S02]  /*33c0*/  @!P4 SHF.R.S32.HI R27, RZ, 0x1f, R31 ;  /* 0x0000001fff1bc819 */ /* 0x000fe4000001141f */
[----:B------:R-:W-:-:S04]  /*33d0*/  @!P4 ISETP.GE.U32.AND P2, PT, R31, R26, PT ;  /* 0x0000001a1f00c20c */ /* 0x000fc80003f46070 */
[----:B------:R-:W-:Y:S02]  /*33e0*/  @!P4 ISETP.GE.U32.AND.EX P3, PT, R27, R30, PT, P2 ;  /* 0x0000001e1b00c20c */ /* 0x000fe40003f66120 */
[----:B------:R-:W-:-:S11]  /*33f0*/  CS2R R30, SRZ ;  /* 0x00000000001e7805 */ /* 0x000fd6000001ff00 */
[----:B------:R1:W4:Y:S01]  /*3400*/  @P3 LDG.E.LTC128B.64 R30, desc[UR12][R28.64] ;  /* 0x0000000c1c1e3981 */ /* 0x000322000c1e1b20 */
[C---:B------:R-:W-:Y:S01]  /*3410*/  LEA R68, P2, R22.reuse, R51, 0x1 ;  /* 0x0000003316447211 */ /* 0x040fe200078408ff */
[----:B------:R-:W-:Y:S03]  /*3420*/  BSSY B0, `(.L_x_27) ;  /* 0x000002a000007945 */ /* 0x000fe60003800000 */
[----:B------:R-:W-:Y:S02]  /*3430*/  LEA.HI.X R69, R22, R52, R23, 0x1, P2 ;  /* 0x0000003416457211 */ /* 0x000fe400010f0c17 */
[----:B------:R-:W-:-:S05]  /*3440*/  IADD3 R26, P2, -R2, R68, RZ ;  /* 0x00000044021a7210 */ /* 0x000fca0007f5e1ff */
[----:B------:R-:W-:-:S05]  /*3450*/  IMAD.X R27, R69, 0x1, ~R3, P2 ;  /* 0x00000001451b7824 */ /* 0x000fca00010e0e03 */
[----:B------:R-:W-:-:S04]  /*3460*/  LOP3.LUT R38, R27, R0, RZ, 0xfc, !PT ;  /* 0x000000001b267212 */ /* 0x000fc800078efcff */
[----:B------:R-:W-:-:S13]  /*3470*/  ISETP.NE.U32.AND P2, PT, R38, RZ, PT ;  /* 0x000000ff2600720c */ /* 0x000fda0003f45070 */
[----:B-1----:R-:W-:Y:S05]  /*3480*/  @!P2 BRA `(.L_x_28) ;  /* 0x00000000003ca947 */ /* 0x002fea0003800000 */
        /* <DEDUP_REMOVED lines=15> */
.L_x_28:
        /* <DEDUP_REMOVED lines=20> */
.L_x_29:
[----:B------:R-:W-:Y:S05]  /*36c0*/  BSYNC B0 ;  /* 0x0000000000007941 */ /* 0x000fea0003800000 */
.L_x_27:
        /* <DEDUP_REMOVED lines=11> */
[----:B------:R-:W-:Y:S01]  /*3780*/  IMAD.MOV.U32 R26, RZ, RZ, R51 ;  /* 0x000000ffff1a7224 */ /* 0x000fe200078e0033 */
[----:B------:R-:W-:Y:S01]  /*3790*/  BSSY B0, `(.L_x_30) ;  /* 0x000002c000007945 */ /* 0x000fe20003800000 */
[----:B------:R-:W-:Y:S02]  /*37a0*/  IMAD.MOV.U32 R27, RZ, RZ, R52 ;  /* 0x000000ffff1b7224 */ /* 0x000fe400078e0034 */
[----:B------:R-:W-:Y:S02]  /*37b0*/  IMAD R67, R23, 0x3, RZ ;  /* 0x0000000317437824 */ /* 0x000fe400078e02ff */
[----:B------:R-:W-:-:S04]  /*37c0*/  IMAD.WIDE.U32 R64, R22, 0x3, R26 ;  /* 0x0000000316407825 */ /* 0x000fc800078e001a */
[----:B------:R-:W-:Y:S01]  /*37d0*/  IMAD.IADD R67, R65, 0x1, R67 ;  /* 0x0000000141437824 */ /* 0x000fe200078e0243 */
        /* <DEDUP_REMOVED lines=12> */
[----:B------:R-:W-:Y:S01]  /*38a0*/  IADD3.X R39, RZ, ~R39, RZ, P0, !PT ;  /* 0x80000027ff277210 */ /* 0x000fe200007fe4ff */
[----:B------:R-:W-:-:S04]  /*38b0*/  IMAD.WIDE.U32 R26, R34, R41, R26 ;  /* 0x00000029221a7225 */ /* 0x000fc800078e001a */
[----:B------:R-:W-:-:S04]  /*38c0*/  IMAD R38, R39, R34, RZ ;  /* 0x0000002227267224 */ /* 0x000fc800078e02ff */
[----:B------:R-:W-:-:S05]  /*38d0*/  IMAD R38, R0, R41, R38 ;  /* 0x0000002900267224 */ /* 0x000fca00078e0226 */
[----:B------:R-:W-:Y:S01]  /*38e0*/  IADD3 R27, R38, R27, RZ ;  /* 0x0000001b261b7210 */ /* 0x000fe20007ffe0ff */
[----:B------:R-:W-:Y:S05]  /*38f0*/  BRA `(.L_x_32) ;  /* 0x0000000000547947 */ /* 0x000fea0003800000 */
.L_x_31:
[----:B------:R-:W1:Y:S01]  /*3900*/  I2F.U32.RP R39, R34 ;  /* 0x0000002200277306 */ /* 0x000e620000209000 */
[----:B------:R-:W-:Y:S01]  /*3910*/  IMAD.MOV.U32 R40, RZ, RZ, RZ ;  /* 0x000000ffff287224 */ /* 0x000fe200078e00ff */
[----:B------:R-:W-:-:S06]  /*3920*/  ISETP.NE.U32.AND P0, PT, R34, RZ, PT ;  /* 0x000000ff2200720c */ /* 0x000fcc0003f05070 */
[----:B-1----:R-:W1:Y:S02]  /*3930*/  MUFU.RCP R38, R39 ;  /* 0x0000002700267308 */ /* 0x002e640000001000 */
[----:B-1----:R-:W-:-:S06]  /*3940*/  IADD3 R38, R38, 0xffffffe, RZ ;  /* 0x0ffffffe26267810 */ /* 0x002fcc0007ffe0ff */
[----:B------:R-:W1:Y:S02]  /*3950*/  F2I.FTZ.U32.TRUNC.NTZ R41, R38 ;  /* 0x0000002600297305 */ /* 0x000e64000021f000 */
[----:B-1----:R-:W-:-:S05]  /*3960*/  IADD3 R27, RZ, -R41, RZ ;  /* 0x80000029ff1b7210 */ /* 0x002fca0007ffe0ff */
[----:B------:R-:W-:-:S04]  /*3970*/  IMAD R27, R27, R34, RZ ;  /* 0x000000221b1b7224 */ /* 0x000fc800078e02ff */
[----:B------:R-:W-:-:S06]  /*3980*/  IMAD.HI.U32 R27, R41, R27, R40 ;  /* 0x0000001b291b7227 */ /* 0x000fcc00078e0028 */
[----:B------:R-:W-:-:S05]  /*3990*/  IMAD.HI.U32 R40, R27, R26, RZ ;  /* 0x0000001a1b287227 */ /* 0x000fca00078e00ff */
[----:B------:R-:W-:-:S05]  /*39a0*/  IADD3 R27, -R40, RZ, RZ ;  /* 0x000000ff281b7210 */ /* 0x000fca0007ffe1ff */
[----:B------:R-:W-:-:S05]  /*39b0*/  IMAD R27, R34, R27, R26 ;  /* 0x0000001b221b7224 */ /* 0x000fca00078e021a */
[----:B------:R-:W-:-:S13]  /*39c0*/  ISETP.GE.U32.AND P3, PT, R27, R34, PT ;  /* 0x000000221b00720c */ /* 0x000fda0003f66070 */
[----:B------:R-:W-:Y:S01]  /*39d0*/  @P3 IMAD.IADD R27, R27, 0x1, -R34 ;  /* 0x000000011b1b3824 */ /* 0x000fe200078e0a22 */
[----:B------:R-:W-:-:S04]  /*39e0*/  @P3 IADD3 R40, R40, 0x1, RZ ;  /* 0x0000000128283810 */ /* 0x000fc80007ffe0ff */
[----:B------:R-:W-:Y:S01]  /*39f0*/  ISETP.GE.U32.AND P2, PT, R27, R34, PT ;  /* 0x000000221b00720c */ /* 0x000fe20003f46070 */
[----:B------:R-:W-:-:S12]  /*3a00*/  IMAD.MOV.U32 R27, RZ, RZ, RZ ;  /* 0x000000ffff1b7224 */ /* 0x000fd800078e00ff */
[----:B------:R-:W-:Y:S01]  /*3a10*/  @P2 VIADD R40, R40, 0x1 ;  /* 0x0000000128282836 */ /* 0x000fe20000000000 */
[----:B------:R-:W-:-:S04]  /*3a20*/  @!P0 LOP3.LUT R40, RZ, R34, RZ, 0x33, !PT ;  /* 0x00000022ff288212 */ /* 0x000fc800078e33ff */
[----:B------:R-:W-:-:S05]  /*3a30*/  IADD3 R39, -R40, RZ, RZ ;  /* 0x000000ff28277210 */ /* 0x000fca0007ffe1ff */
[----:B------:R-:W-:Y:S02]  /*3a40*/  IMAD R26, R34, R39, R26 ;  /* 0x00000027221a7224 */ /* 0x000fe400078e021a */
.L_x_32:
[----:B------:R-:W-:Y:S05]  /*3a50*/  BSYNC B0 ;  /* 0x0000000000007941 */ /* 0x000fea0003800000 */
.L_x_30:
[----:B------:R-:W-:Y:S01]  /*3a60*/  ULDC.64 UR6, c[0x0][0x210] ;  /* 0x0000840000067ab9 */ /* 0x000fe20000000a00 */
[----:B------:R-:W-:Y:S01]  /*3a70*/  VIADD R38, R36, 0x3 ;  /* 0x0000000324267836 */ /* 0x000fe20000000000 */
[----:B------:R-:W-:Y:S02]  /*3a80*/  ISETP.GE.AND P3, PT, R50, UR7, PT ;  /* 0x0000000732007c0c */ /* 0x000fe4000bf66270 */
[----:B------:R-:W-:Y:S02]  /*3a90*/  PLOP3.LUT P2, PT, PT, PT, PT, 0x8, 0x0 ;  /* 0x000000000000781c */ /* 0x000fe40003f4e170 */
[----:B------:R-:W-:-:S13]  /*3aa0*/  ISETP.GE.OR P3, PT, R38, UR6, P3 ;  /* 0x0000000626007c0c */ /* 0x000fda0009f66670 */
[--C-:B------:R-:W-:Y:S02]  /*3ab0*/  @!P3 SHF.R.U64 R39, R26, 0x3, R27.reuse ;  /* 0x000000031a27b819 */ /* 0x100fe4000000121b */
[----:B------:R-:W-:Y:S02]  /*3ac0*/  @!P3 SHF.R.U32.HI R27, RZ, 0x3, R27 ;  /* 0x00000003ff1bb819 */ /* 0x000fe4000001161b */
[----:B------:R-:W-:Y:S02]  /*3ad0*/  @!P3 SHF.R.S32.HI R26, RZ, 0x1f, R40 ;  /* 0x0000001fff1ab819 */ /* 0x000fe40000011428 */
[----:B------:R-:W-:-:S04]  /*3ae0*/  @!P3 ISETP.GE.U32.AND P0, PT, R40, R39, PT ;  /* 0x000000272800b20c */ /* 0x000fc80003f06070 */
[----:B------:R-:W-:Y:S02]  /*3af0*/  @!P3 ISETP.GE.U32.AND.EX P2, PT, R26, R27, PT, P0 ;  /* 0x0000001b1a00b20c */ /* 0x000fe40003f46100 */
[----:B------:R-:W-:-:S11]  /*3b00*/  CS2R R26, SRZ ;  /* 0x00000000001a7805 */ /* 0x000fd6000001ff00 */
[----:B------:R-:W-:Y:S05]  /*3b10*/  @!P2 BRA `(.L_x_33) ;  /* 0x000000000070a947 */ /* 0x000fea0003800000 */
[----:B------:R-:W-:-:S05]  /*3b20*/  MOV R66, R64 ;  /* 0x0000004000427202 */ /* 0x000fca0000000f00 */
[----:B------:R1:W4:Y:S01]  /*3b30*/  LDG.E.LTC128B.64 R26, desc[UR12][R66.64] ;  /* 0x0000000c421a7981 */ /* 0x000322000c1e1b20 */
[----:B------:R-:W-:Y:S05]  /*3b40*/  BRA `(.L_x_33) ;  /* 0x0000000000647947 */ /* 0x000fea0003800000 */
.L_x_20:
[----:B------:R-:W-:Y:S01]  /*3b50*/  ULDC.64 UR6, c[0x0][0x210] ;  /* 0x0000840000067ab9 */ /* 0x000fe20000000a00 */
[----:B------:R-:W-:Y:S01]  /*3b60*/  VIADD R26, R36, 0x1 ;  /* 0x00000001241a7836 */ /* 0x000fe20000000000 */
[----:B------:R-:W-:Y:S02]  /*3b70*/  ISETP.GE.AND P2, PT, R50, UR7, PT ;  /* 0x0000000732007c0c */ /* 0x000fe4000bf46270 */
[----:B------:R-:W-:Y:S02]  /*3b80*/  CS2R R30, SRZ ;  /* 0x00000000001e7805 */ /* 0x000fe4000001ff00 */
[----:B---3--:R-:W-:Y:S01]  /*3b90*/  IADD3 R44, P3, R22, R51, RZ ;  /* 0x00000033162c7210 */ /* 0x008fe20007f7e0ff */
[----:B------:R-:W-:Y:S01]  /*3ba0*/  VIADD R38, R36, 0x3 ;  /* 0x0000000324267836 */ /* 0x000fe20000000000 */
[----:B------:R-:W-:Y:S01]  /*3bb0*/  ISETP.LT.AND P0, PT, R26, UR6, !P2 ;  /* 0x000000061a007c0c */ /* 0x000fe2000d701270 */
[C---:B------:R-:W-:Y:S02]  /*3bc0*/  VIADD R26, R36.reuse, 0x2 ;  /* 0x00000002241a7836 */ /* 0x040fe40000000000 */
[----:B-1----:R-:W-:Y:S01]  /*3bd0*/  IMAD.X R45, R23, 0x1, R52, P3 ;  /* 0x00000001172d7824 */ /* 0x002fe200018e0634 */
[----:B------:R-:W-:-:S02]  /*3be0*/  ISETP.LT.AND P4, PT, R36, UR6, !P2 ;  /* 0x0000000624007c0c */ /* 0x000fc4000d781270 */
[----:B------:R-:W-:Y:S02]  /*3bf0*/  ISETP.LT.AND P3, PT, R26, UR6, !P2 ;  /* 0x000000061a007c0c */ /* 0x000fe4000d761270 */
[----:B------:R-:W-:Y:S02]  /*3c00*/  CS2R R28, SRZ ;  /* 0x00000000001c7805 */ /* 0x000fe4000001ff00 */
[----:B------:R-:W-:-:S03]  /*3c10*/  ISETP.LT.AND P2, PT, R38, UR6, !P2 ;  /* 0x0000000626007c0c */ /* 0x000fc6000d741270 */
[----:B------:R-:W4:Y:S01]  /*3c20*/  @P0 LDG.E.LTC128B.64 R30, desc[UR12][R44.64] ;  /* 0x0000000c2c1e0981 */ /* 0x000f22000c1e1b20 */
[C---:B------:R-:W-:Y:S02]  /*3c30*/  IADD3 R40, P0, R22.reuse, R44, RZ ;  /* 0x0000002c16287210 */ /* 0x040fe40007f1e0ff */
[----:B------:R-:W-:Y:S02]  /*3c40*/  CS2R R26, SRZ ;  /* 0x00000000001a7805 */ /* 0x000fe4000001ff00 */
[----:B--2---:R-:W-:Y:S01]  /*3c50*/  CS2R R32, SRZ ;  /* 0x0000000000207805 */ /* 0x004fe2000001ff00 */
[----:B------:R-:W-:Y:S01]  /*3c60*/  IMAD.X R41, R23, 0x1, R45, P0 ;  /* 0x0000000117297824 */ /* 0x000fe200000e062d */
[----:B------:R-:W-:-:S04]  /*3c70*/  IADD3 R42, P0, R22, R40, RZ ;  /* 0x00000028162a7210 */ /* 0x000fc80007f1e0ff */
[----:B------:R1:W4:Y:S01]  /*3c80*/  @P3 LDG.E.LTC128B.64 R28, desc[UR12][R40.64] ;  /* 0x0000000c281c3981 */ /* 0x000322000c1e1b20 */
[----:B------:R-:W-:-:S05]  /*3c90*/  IMAD.X R43, R23, 0x1, R41, P0 ;  /* 0x00000001172b7824 */ /* 0x000fca00000e0629 */
[----:B------:R2:W4:Y:S01]  /*3ca0*/  @P2 LDG.E.LTC128B.64 R26, desc[UR12][R42.64] ;  /* 0x0000000c2a1a2981 */ /* 0x000522000c1e1b20 */
[----:B-1----:R-:W-:Y:S02]  /*3cb0*/  @P4 IMAD.MOV.U32 R40, RZ, RZ, R51 ;  /* 0x000000ffff284224 */ /* 0x002fe400078e0033 */
[----:B------:R-:W-:-:S05]  /*3cc0*/  @P4 IMAD.MOV.U32 R41, RZ, RZ, R52 ;  /* 0x000000ffff294224 */ /* 0x000fca00078e0034 */
[----:B------:R2:W4:Y:S02]  /*3cd0*/  @P4 LDG.E.LTC128B.64 R32, desc[UR12][R40.64] ;  /* 0x0000000c28204981 */ /* 0x000524000c1e1b20 */
.L_x_33:
[----:B------:R-:W-:Y:S05]  /*3ce0*/  BSYNC B1 ;  /* 0x0000000000017941 */ /* 0x000fea0003800000 */
.L_x_19:
[----:B------:R-:W-:Y:S01]  /*3cf0*/  BAR.SYNC.DEFER_BLOCKING 0x0 ;  /* 0x0000000000007b1d */ /* 0x000fe20000010000 */
[----:B------:R-:W-:-:S04]  /*3d00*/  IADD3 R24, P0, R24, R51, RZ ;  /* 0x0000003318187210 */ /* 0x000fc80007f1e0ff */
[----:B------:R-:W-:Y:S01]  /*3d10*/  IADD3.X R25, R25, R52, RZ, P0, !PT ;  /* 0x0000003419197210 */ /* 0x000fe200007fe4ff */
[----:B------:R-:W-:Y:S01]  /*3d20*/  BSSY B1, `(.L_x_34) ;  /* 0x0000112000017945 */ /* 0x000fe20003800000 */
[----:B------:R-:W-:-:S04]  /*3d30*/  DEPBAR.LE SB5, 0x2 ;  /* 0x0000d0800000791a */ /* 0x000fc80000000000 */
[----:B------:R-:W-:Y:S04]  /*3d40*/  STS.128 [R37], R4 ;  /* 0x0000000425007388 */ /* 0x000fe80000000c00 */
[----:B------:R-:W-:Y:S01]  /*3d50*/  STS.128 [R37+0x40], R8 ;  /* 0x0000400825007388 */ /* 0x000fe20000000c00 */
[----:B------:R-:W-:Y:S06]  /*3d60*/  BAR.SYNC.DEFER_BLOCKING 0x0 ;  /* 0x0000000000007b1d */ /* 0x000fec0000010000 */
[----:B------:R-:W3:Y:S04]  /*3d70*/  LDS.64 R44, [R35+UR8] ;  /* 0x00000008232c7984 */ /* 0x000ee80008000a00 */
[----:B--2---:R-:W2:Y:S04]  /*3d80*/  LDS.64 R42, [R35+UR8+0x120] ;  /* 0x00012008232a7984 */ /* 0x004ea80008000a00 */
[----:B------:R-:W1:Y:S04]  /*3d90*/  LDS.64 R40, [R35+UR8+0x240] ;  /* 0x0002400823287984 */ /* 0x000e680008000a00 */
[----:B------:R-:W1:Y:S01]  /*3da0*/  LDS.64 R48, [R35+UR8+0x360] ;  /* 0x0003600823307984 */ /* 0x000e620008000a00 */
[----:B---3--:R-:W-:-:S02]  /*3db0*/  DMUL R44, R44, R56 ;  /* 0x000000382c2c7228 */ /* 0x008fc40000000000 */
[-C--:B--2---:R-:W-:Y:S02]  /*3dc0*/  DMUL R42, R42, R56.reuse ;  /* 0x000000382a2a7228 */ /* 0x084fe40000000000 */
[----:B-1----:R-:W-:-:S04]  /*3dd0*/  DMUL R40, R40, R56 ;  /* 0x0000003828287228 */ /* 0x002fc80000000000 */
[----:B----4-:R-:W-:Y:S02]  /*3de0*/  DFMA R10, R32, R54, R44 ;  /* 0x00000036200a722b */ /* 0x010fe4000000002c */
[----:B------:R-:W-:Y:S02]  /*3df0*/  DMUL R4, R48, R56 ;  /* 0x0000003830047228 */ /* 0x000fe40000000000 */
[-C--:B------:R-:W-:Y:S02]  /*3e00*/  DFMA R8, R30, R54.reuse, R42 ;  /* 0x000000361e08722b */ /* 0x080fe4000000002a */
[----:B------:R-:W-:-:S04]  /*3e10*/  DFMA R6, R28, R54, R40 ;  /* 0x000000361c06722b */ /* 0x000fc80000000028 */
[----:B------:R-:W-:Y:S01]  /*3e20*/  DFMA R4, R26, R54, R4 ;  /* 0x000000361a04722b */ /* 0x000fe20000000004 */
[----:B------:R-:W-:Y:S10]  /*3e30*/  @P1 BRA `(.L_x_35) ;  /* 0x0000000c00b01947 */ /* 0x000ff40003800000 */
[----:B------:R-:W-:Y:S01]  /*3e40*/  ULDC UR4, c[0x0][0x2b4] ;  /* 0x0000ad0000047ab9 */ /* 0x000fe20000000800 */
[----:B------:R-:W-:Y:S01]  /*3e50*/  BSSY B0, `(.L_x_36) ;  /* 0x000002f000007945 */ /* 0x000fe20003800000 */
[----:B------:R-:W-:-:S05]  /*3e60*/  IMAD.U32 R41, RZ, RZ, UR4 ;  /* 0x00000004ff297e24 */ /* 0x000fca000f8e00ff */
[----:B------:R-:W-:-:S04]  /*3e70*/  LOP3.LUT R38, R61, R41, RZ, 0xfc, !PT ;  /* 0x000000293d267212 */ /* 0x000fc800078efcff */
[----:B------:R-:W-:-:S13]  /*3e80*/  ISETP.NE.U32.AND P0, PT, R38, RZ, PT ;  /* 0x000000ff2600720c */ /* 0x000fda0003f05070 */
[----:B------:R-:W-:Y:S05]  /*3e90*/  @!P0 BRA `(.L_x_37) ;  /* 0x00000000004c8947 */ /* 0x000fea0003800000 */
[----:B------:R-:W-:Y:S01]  /*3ea0*/  ULDC.64 UR4, c[0x0][0x2b0] ;  /* 0x0000ac0000047ab9 */ /* 0x000fe20000000a00 */
[----:B------:R-:W-:Y:S01]  /*3eb0*/  IMAD.MOV.U32 R38, RZ, RZ, R62 ;  /* 0x000000ffff267224 */ /* 0x000fe200078e003e */
[----:B------:R-:W-:Y:S01]  /*3ec0*/  MOV R45, UR5 ;  /* 0x00000005002d7c02 */ /* 0x000fe20008000f00 */
[----:B------:R-:W-:Y:S01]  /*3ed0*/  IMAD.U32 R46, RZ, RZ, UR4 ;  /* 0x00000004ff2e7e24 */ /* 0x000fe2000f8e00ff */
[----:B------:R-:W-:Y:S02]  /*3ee0*/  MOV R41, R61 ;  /* 0x0000003d00297202 */ /* 0x000fe40000000f00 */
[----:B------:R-:W-:Y:S02]  /*3ef0*/  MOV R44, 0x3f10 ;  /* 0x00003f10002c7802 */ /* 0x000fe40000000f00 */
[----:B-----5:R-:W-:Y:S05]  /*3f00*/  CALL.REL.NOINC `($__internal_0_$__cuda_sm20_div_u64) ;  /* 0x0000005000fc7944 */ /* 0x020fea0003c00000 */
[----:B------:R-:W-:Y:S01]  /*3f10*/  IADD3 R38, P0, RZ, -R40, RZ ;  /* 0x80000028ff267210 */ /* 0x000fe20007f1e0ff */
[----:B------:R-:W-:Y:S01]  /*3f20*/  ULDC.64 UR4, c[0x0][0x2b0] ;  /* 0x0000ac0000047ab9 */ /* 0x000fe20000000a00 */
[----:B------:R-:W-:Y:S01]  /*3f30*/  IMAD.MOV.U32 R60, RZ, RZ, R62 ;  /* 0x000000ffff3c7224 */ /* 0x000fe200078e003e */
[----:B------:R-:W-:Y:S02]  /*3f40*/  MOV R41, UR5 ;  /* 0x0000000500297c02 */ /* 0x000fe40008000f00 */
[----:B------:R-:W-:Y:S02]  /*3f50*/  IADD3.X R42, RZ, ~R39, RZ, P0, !PT ;  /* 0x80000027ff2a7210 */ /* 0x000fe400007fe4ff */
[----:B------:R-:W-:-:S05]  /*3f60*/  MOV R39, UR4 ;  /* 0x0000000400277c02 */ /* 0x000fca0008000f00 */
[-C--:B------:R-:W-:Y:S02]  /*3f70*/  IMAD R42, R42, R39.reuse, RZ ;  /* 0x000000272a2a7224 */ /* 0x080fe400078e02ff */
[----:B------:R-:W-:-:S04]  /*3f80*/  IMAD.WIDE.U32 R62, R38, R39, R60 ;  /* 0x00000027263e7225 */ /* 0x000fc800078e003c */
[----:B------:R-:W-:Y:S01]  /*3f90*/  IMAD R38, R38, R41, R42 ;  /* 0x0000002926267224 */ /* 0x000fe200078e022a */
[----:B------:R-:W-:-:S03]  /*3fa0*/  MOV R42, R40 ;  /* 0x00000028002a7202 */ /* 0x000fc60000000f00 */
[----:B------:R-:W-:Y:S01]  /*3fb0*/  IMAD.IADD R40, R63, 0x1, R38 ;  /* 0x000000013f287824 */ /* 0x000fe200078e0226 */
[----:B------:R-:W-:Y:S05]  /*3fc0*/  BRA `(.L_x_38) ;  /* 0x00000000005c7947 */ /* 0x000fea0003800000 */
.L_x_37:
[----:B------:R-:W-:Y:S01]  /*3fd0*/  ULDC UR4, c[0x0][0x2b0] ;  /* 0x0000ac0000047ab9 */ /* 0x000fe20000000800 */
[----:B------:R-:W-:Y:S01]  /*3fe0*/  IMAD.MOV.U32 R42, RZ, RZ, RZ ;  /* 0x000000ffff2a7224 */ /* 0x000fe200078e00ff */
[----:B------:R-:W-:-:S04]  /*3ff0*/  MOV R39, UR4 ;  /* 0x0000000400277c02 */ /* 0x000fc80008000f00 */
[----:B------:R-:W1:Y:S01]  /*4000*/  I2F.U32.RP R44, R39 ;  /* 0x00000027002c7306 */ /* 0x000e620000209000 */
[----:B------:R-:W-:-:S07]  /*4010*/  ISETP.NE.U32.AND P0, PT, R39, RZ, PT ;  /* 0x000000ff2700720c */ /* 0x000fce0003f05070 */
[----:B-1----:R-:W1:Y:S02]  /*4020*/  MUFU.RCP R40, R44 ;  /* 0x0000002c00287308 */ /* 0x002e640000001000 */
[----:B-1----:R-:W-:-:S06]  /*4030*/  VIADD R40, R40, 0xffffffe ;  /* 0x0ffffffe28287836 */ /* 0x002fcc0000000000 */
[----:B------:R-:W1:Y:S02]  /*4040*/  F2I.FTZ.U32.TRUNC.NTZ R43, R40 ;  /* 0x00000028002b7305 */ /* 0x000e64000021f000 */
[----:B-1----:R-:W-:Y:S01]  /*4050*/  IMAD R38, R43, R39, RZ ;  /* 0x000000272b267224 */ /* 0x002fe200078e02ff */
[----:B------:R-:W-:-:S04]  /*4060*/  MOV R40, RZ ;  /* 0x000000ff00287202 */ /* 0x000fc80000000f00 */
[----:B------:R-:W-:-:S05]  /*4070*/  IADD3 R38, -R38, RZ, RZ ;  /* 0x000000ff26267210 */ /* 0x000fca0007ffe1ff */
[----:B------:R-:W-:-:S06]  /*4080*/  IMAD.HI.U32 R43, R43, R38, R42 ;  /* 0x000000262b2b7227 */ /* 0x000fcc00078e002a */
[----:B------:R-:W-:-:S05]  /*4090*/  IMAD.HI.U32 R42, R43, R62, RZ ;  /* 0x0000003e2b2a7227 */ /* 0x000fca00078e00ff */
[----:B------:R-:W-:-:S05]  /*40a0*/  IADD3 R38, -R42, RZ, RZ ;  /* 0x000000ff2a267210 */ /* 0x000fca0007ffe1ff */
[----:B------:R-:W-:-:S05]  /*40b0*/  IMAD R38, R39, R38, R62 ;  /* 0x0000002627267224 */ /* 0x000fca00078e023e */
[----:B------:R-:W-:-:S13]  /*40c0*/  ISETP.GE.U32.AND P3, PT, R38, R39, PT ;  /* 0x000000272600720c */ /* 0x000fda0003f66070 */
[----:B------:R-:W-:Y:S01]  /*40d0*/  @P3 IMAD.IADD R38, R38, 0x1, -R39 ;  /* 0x0000000126263824 */ /* 0x000fe200078e0a27 */
[----:B------:R-:W-:-:S04]  /*40e0*/  @P3 IADD3 R42, R42, 0x1, RZ ;  /* 0x000000012a2a3810 */ /* 0x000fc80007ffe0ff */
[----:B------:R-:W-:-:S13]  /*40f0*/  ISETP.GE.U32.AND P2, PT, R38, R39, PT ;  /* 0x000000272600720c */ /* 0x000fda0003f46070 */
[----:B------:R-:W-:Y:S01]  /*4100*/  @P2 VIADD R42, R42, 0x1 ;  /* 0x000000012a2a2836 */ /* 0x000fe20000000000 */
[----:B------:R-:W-:-:S04]  /*4110*/  @!P0 LOP3.LUT R42, RZ, R39, RZ, 0x33, !PT ;  /* 0x00000027ff2a8212 */ /* 0x000fc800078e33ff */
[----:B------:R-:W-:-:S05]  /*4120*/  IADD3 R38, -R42, RZ, RZ ;  /* 0x000000ff2a267210 */ /* 0x000fca0007ffe1ff */
[----:B------:R-:W-:Y:S02]  /*4130*/  IMAD R62, R39, R38, R62 ;  /* 0x00000026273e7224 */ /* 0x000fe400078e023e */
.L_x_38:
[----:B------:R-:W-:Y:S05]  /*4140*/  BSYNC B0 ;  /* 0x0000000000007941 */ /* 0x000fea0003800000 */
.L_x_36:
[----:B------:R-:W-:Y:S01]  /*4150*/  ULDC.64 UR4, c[0x0][0x210] ;  /* 0x0000840000047ab9 */ /* 0x000fe20000000a00 */
[----:B------:R-:W-:Y:S01]  /*4160*/  PLOP3.LUT P4, PT, PT, PT, PT, 0x8, 0x0 ;  /* 0x000000000000781c */ /* 0x000fe20003f8e170 */
[----:B------:R-:W-:Y:S01]  /*4170*/  BSSY B0, `(.L_x_39) ;  /* 0x0000036000007945 */ /* 0x000fe20003800000 */
[----:B------:R-:W-:-:S04]  /*4180*/  ISETP.GE.AND P0, PT, R50, UR5, PT ;  /* 0x0000000532007c0c */ /* 0x000fc8000bf06270 */
[----:B------:R-:W-:Y:S01]  /*4190*/  ISETP.GE.OR P2, PT, R36, UR4, P0 ;  /* 0x0000000424007c0c */ /* 0x000fe20008746670 */
[----:B------:R-:W-:-:S12]  /*41a0*/  ULDC.64 UR4, c[0x0][0x2b8] ;  /* 0x0000ae0000047ab9 */ /* 0x000fd80000000a00 */
[--C-:B------:R-:W-:Y:S02]  /*41b0*/  @!P2 SHF.R.U64 R43, R62, 0x3, R40.reuse ;  /* 0x000000033e2ba819 */ /* 0x100fe40000001228 */
[----:B------:R-:W-:Y:S02]  /*41c0*/  @!P2 SHF.R.U32.HI R40, RZ, 0x3, R40 ;  /* 0x00000003ff28a819 */ /* 0x000fe40000011628 */
[----:B------:R-:W-:Y:S02]  /*41d0*/  @!P2 SHF.R.S32.HI R45, RZ, 0x1f, R42 ;  /* 0x0000001fff2da819 */ /* 0x000fe4000001142a */
[----:B------:R-:W-:-:S04]  /*41e0*/  @!P2 ISETP.GE.U32.AND P3, PT, R42, R43, PT ;  /* 0x0000002b2a00a20c */ /* 0x000fc80003f66070 */
[----:B------:R-:W-:Y:S02]  /*41f0*/  @!P2 ISETP.GE.U32.AND.EX P4, PT, R45, R40, !P5, P3 ;  /* 0x000000282d00a20c */ /* 0x000fe40006f86130 */
[----:B------:R-:W-:-:S04]  /*4200*/  IADD3 R52, P3, P2, -R20, UR4, R58 ;  /* 0x0000000414347c10 */ /* 0x000fc8000fa7e13a */
[----:B------:R-:W-:-:S04]  /*4210*/  IADD3.X R53, ~R21, UR5, R59, P3, P2 ;  /* 0x0000000515357c10 */ /* 0x000fc80009fe453b */
[----:B------:R-:W-:-:S03]  /*4220*/  LOP3.LUT R38, R53, R41, RZ, 0xfc, !PT ;  /* 0x0000002935267212 */ /* 0x000fc600078efcff */
[----:B------:R1:W-:Y:S01]  /*4230*/  @P4 STG.E.64 desc[UR12][R58.64], R10 ;  /* 0x0000000a3a004986 */ /* 0x0003e2000c101b0c */
        /* <DEDUP_REMOVED lines=8> */
[----:B-1---5:R-:W-:Y:S05]  /*42c0*/  CALL.REL.NOINC `($__internal_0_$__cuda_sm20_div_u64) ;  /* 0x00000050000c7944 */ /* 0x022fea0003c00000 */
[----:B------:R-:W-:Y:S01]  /*42d0*/  IADD3 R10, P2, RZ, -R40, RZ ;  /* 0x80000028ff0a7210 */ /* 0x000fe20007f5e0ff */
[----:B------:R-:W-:Y:S02]  /*42e0*/  ULDC.64 UR4, c[0x0][0x2b0] ;  /* 0x0000ac0000047ab9 */ /* 0x000fe40000000a00 */
[----:B------:R-:W-:Y:S02]  /*42f0*/  MOV R41, UR5 ;  /* 0x0000000500297c02 */ /* 0x000fe40008000f00 */
[----:B------:R-:W-:Y:S02]  /*4300*/  IADD3.X R38, RZ, ~R39, RZ, P2, !PT ;  /* 0x80000027ff267210 */ /* 0x000fe400017fe4ff */
[----:B------:R-:W-:-:S05]  /*4310*/  MOV R39, UR4 ;  /* 0x0000000400277c02 */ /* 0x000fca0008000f00 */
[-C--:B------:R-:W-:Y:S01]  /*4320*/  IMAD R11, R38, R39.reuse, RZ ;  /* 0x00000027260b7224 */ /* 0x080fe200078e02ff */
[----:B------:R-:W-:Y:S01]  /*4330*/  MOV R38, R40 ;  /* 0x0000002800267202 */ /* 0x000fe20000000f00 */
[----:B------:R-:W-:-:S04]  /*4340*/  IMAD.WIDE.U32 R52, R10, R39, R52 ;  /* 0x000000270a347225 */ /* 0x000fc800078e0034 */
[----:B------:R-:W-:-:S05]  /*4350*/  IMAD R11, R10, R41, R11 ;  /* 0x000000290a0b7224 */ /* 0x000fca00078e020b */
[----:B------:R-:W-:Y:S01]  /*4360*/  IADD3 R11, R11, R53, RZ ;  /* 0x000000350b0b7210 */ /* 0x000fe20007ffe0ff */
[----:B------:R-:W-:Y:S05]  /*4370*/  BRA `(.L_x_41) ;  /* 0x0000000000547947 */ /* 0x000fea0003800000 */
.L_x_40:
[----:B------:R-:W2:Y:S01]  /*4380*/  I2F.U32.RP R42, R39 ;  /* 0x00000027002a7306 */ /* 0x000ea20000209000 */
[----:B------:R-:W-:Y:S01]  /*4390*/  IMAD.MOV.U32 R44, RZ, RZ, RZ ;  /* 0x000000ffff2c7224 */ /* 0x000fe200078e00ff */
[----:B------:R-:W-:-:S06]  /*43a0*/  ISETP.NE.U32.AND P2, PT, R39, RZ, PT ;  /* 0x000000ff2700720c */ /* 0x000fcc0003f45070 */
[----:B--2---:R-:W2:Y:S02]  /*43b0*/  MUFU.RCP R40, R42 ;  /* 0x0000002a00287308 */ /* 0x004ea40000001000 */
[----:B--2---:R-:W-:-:S06]  /*43c0*/  IADD3 R40, R40, 0xffffffe, RZ ;  /* 0x0ffffffe28287810 */ /* 0x004fcc0007ffe0ff */
[----:B------:R-:W1:Y:S02]  /*43d0*/  F2I.FTZ.U32.TRUNC.NTZ R45, R40 ;  /* 0x00000028002d7305 */ /* 0x000e64000021f000 */
[----:B-1----:R-:W-:-:S05]  /*43e0*/  IADD3 R10, RZ, -R45, RZ ;  /* 0x8000002dff0a7210 */ /* 0x002fca0007ffe0ff */
[----:B------:R-:W-:-:S04]  /*43f0*/  IMAD R10, R10, R39, RZ ;  /* 0x000000270a0a7224 */ /* 0x000fc800078e02ff */
[----:B------:R-:W-:-:S06]  /*4400*/  IMAD.HI.U32 R11, R45, R10, R44 ;  /* 0x0000000a2d0b7227 */ /* 0x000fcc00078e002c */
[----:B------:R-:W-:-:S04]  /*4410*/  IMAD.HI.U32 R38, R11, R52, RZ ;  /* 0x000000340b267227 */ /* 0x000fc800078e00ff */
[----:B------:R-:W-:Y:S01]  /*4420*/  IMAD.MOV.U32 R11, RZ, RZ, RZ ;  /* 0x000000ffff0b7224 */ /* 0x000fe200078e00ff */
        /* <DEDUP_REMOVED lines=10> */
.L_x_41:
[----:B------:R-:W-:Y:S05]  /*44d0*/  BSYNC B0 ;  /* 0x0000000000007941 */ /* 0x000fea0003800000 */
.L_x_39:
[----:B------:R-:W-:Y:S01]  /*44e0*/  VIADD R10, R36, 0x1 ;  /* 0x00000001240a7836 */ /* 0x000fe20000000000 */
[----:B------:R-:W-:Y:S01]  /*44f0*/  ULDC UR4, c[0x0][0x210] ;  /* 0x0000840000047ab9 */ /* 0x000fe20000000800 */
[----:B------:R-:W-:Y:S01]  /*4500*/  PLOP3.LUT P4, PT, PT, PT, PT, 0x8, 0x0 ;  /* 0x000000000000781c */ /* 0x000fe20003f8e170 */
[----:B------:R-:W-:Y:S02]  /*4510*/  BSSY B0, `(.L_x_42) ;  /* 0x0000039000007945 */ /* 0x000fe40003800000 */
[----:B------:R-:W-:Y:S01]  /*4520*/  ISETP.GE.OR P2, PT, R10, UR4, P0 ;  /* 0x000000040a007c0c */ /* 0x000fe20008746670 */
[----:B------:R-:W-:-:S12]  /*4530*/  ULDC.64 UR4, c[0x0][0x2b8] ;  /* 0x0000ae0000047ab9 */ /* 0x000fd80000000a00 */
[--C-:B------:R-:W-:Y:S02]  /*4540*/  @!P2 SHF.R.U64 R43, R52, 0x3, R11.reuse ;  /* 0x00000003342ba819 */ /* 0x100fe4000000120b */
[----:B------:R-:W-:Y:S02]  /*4550*/  @!P2 SHF.R.U32.HI R11, RZ, 0x3, R11 ;  /* 0x00000003ff0ba819 */ /* 0x000fe4000001160b */
[----:B------:R-:W-:Y:S02]  /*4560*/  @!P2 SHF.R.S32.HI R10, RZ, 0x1f, R38 ;  /* 0x0000001fff0aa819 */ /* 0x000fe40000011426 */
[----:B------:R-:W-:-:S04]  /*4570*/  @!P2 ISETP.GE.U32.AND P3, PT, R38, R43, PT ;  /* 0x0000002b2600a20c */ /* 0x000fc80003f66070 */
[----:B------:R-:W-:Y:S02]  /*4580*/  @!P2 ISETP.GE.U32.AND.EX P4, PT, R10, R11, !P5, P3 ;  /* 0x0000000b0a00a20c */ /* 0x000fe40006f86130 */
[----:B------:R-:W-:-:S04]  /*4590*/  IADD3 R42, P2, R58, UR4, RZ ;  /* 0x000000043a2a7c10 */ /* 0x000fc8000ff5e0ff */
[----:B------:R-:W-:Y:S02]  /*45a0*/  IADD3.X R43, R59, UR5, RZ, P2, !PT ;  /* 0x000000053b2b7c10 */ /* 0x000fe400097fe4ff */
[----:B------:R-:W-:-:S04]  /*45b0*/  IADD3 R10, P2, R42, UR4, RZ ;  /* 0x000000042a0a7c10 */ /* 0x000fc8000ff5e0ff */
[----:B------:R-:W-:Y:S01]  /*45c0*/  IADD3.X R11, R43, UR5, RZ, P2, !PT ;  /* 0x000000052b0b7c10 */ /* 0x000fe200097fe4ff */
[----:B------:R1:W-:Y:S01]  /*45d0*/  @P4 STG.E.64 desc[UR12][R42.64], R8 ;  /* 0x000000082a004986 */ /* 0x0003e2000c101b0c */
[----:B------:R-:W-:-:S05]  /*45e0*/  IADD3 R52, P2, -R20, R10, RZ ;  /* 0x0000000a14347210 */ /* 0x000fca0007f5e1ff */
[----:B------:R-:W-:-:S05]  /*45f0*/  IMAD.X R53, R11, 0x1, ~R21, P2 ;  /* 0x000000010b357824 */ /* 0x000fca00010e0e15 */
        /* <DEDUP_REMOVED lines=21> */
.L_x_43:
[----:B-1----:R-:W1:Y:S01]  /*4750*/  I2F.U32.RP R42, R39 ;  /* 0x00000027002a7306 */ /* 0x002e620000209000 */
        /* <DEDUP_REMOVED lines=20> */
.L_x_44:
[----:B------:R-:W-:Y:S05]  /*48a0*/  BSYNC B0 ;  /* 0x0000000000007941 */ /* 0x000fea0003800000 */
.L_x_42:
        /* <DEDUP_REMOVED lines=13> */
[----:B------:R-:W-:-:S05]  /*4980*/  IADD3 R52, P2, -R20, R8, RZ ;  /* 0x0000000814347210 */ /* 0x000fca0007f5e1ff */
[----:B------:R-:W-:Y:S01]  /*4990*/  IMAD.X R53, R9, 0x1, ~R21, P2 ;  /* 0x0000000109357824 */ /* 0x000fe200010e0e15 */
[----:B------:R1:W-:Y:S04]  /*49a0*/  @P4 STG.E.64 desc[UR12][R10.64], R6 ;  /* 0x000000060a004986 */ /* 0x0003e8000c101b0c */
        /* <DEDUP_REMOVED lines=10> */
[-C--:B------:R-:W-:Y:S01]  /*4a50*/  IADD3 R7, P2, RZ, -R40.reuse, RZ ;  /* 0x80000028ff077210 */ /* 0x080fe20007f5e0ff */
[----:B------:R-:W-:Y:S01]  /*4a60*/  ULDC.64 UR4, c[0x0][0x2b0] ;  /* 0x0000ac0000047ab9 */ /* 0x000fe20000000a00 */
[----:B------:R-:W-:Y:S02]  /*4a70*/  MOV R10, R40 ;  /* 0x00000028000a7202 */ /* 0x000fe40000000f00 */
[----:B------:R-:W-:Y:S01]  /*4a80*/  IADD3.X R6, RZ, ~R39, RZ, P2, !PT ;  /* 0x80000027ff067210 */ /* 0x000fe200017fe4ff */
[----:B------:R-:W-:-:S04]  /*4a90*/  IMAD.WIDE.U32 R52, R7, UR4, R52 ;  /* 0x0000000407347c25 */ /* 0x000fc8000f8e0034 */
[----:B------:R-:W-:-:S04]  /*4aa0*/  IMAD R6, R6, UR4, RZ ;  /* 0x0000000406067c24 */ /* 0x000fc8000f8e02ff */
[----:B------:R-:W-:-:S05]  /*4ab0*/  IMAD R6, R7, UR5, R6 ;  /* 0x0000000507067c24 */ /* 0x000fca000f8e0206 */
[----:B------:R-:W-:Y:S01]  /*4ac0*/  IADD3 R7, R6, R53, RZ ;  /* 0x0000003506077210 */ /* 0x000fe20007ffe0ff */
[----:B------:R-:W-:Y:S05]  /*4ad0*/  BRA `(.L_x_47) ;  /* 0x0000000000547947 */ /* 0x000fea0003800000 */
.L_x_46:
[----:B------:R-:W2:Y:S01]  /*4ae0*/  I2F.U32.RP R38, R39 ;  /* 0x0000002700267306 */ /* 0x000ea20000209000 */
[----:B-1----:R-:W-:Y:S01]  /*4af0*/  IMAD.MOV.U32 R10, RZ, RZ, RZ ;  /* 0x000000ffff0a7224 */ /* 0x002fe200078e00ff */
[----:B------:R-:W-:-:S06]  /*4b00*/  ISETP.NE.U32.AND P2, PT, R39, RZ, PT ;  /* 0x000000ff2700720c */ /* 0x000fcc0003f45070 */
[----:B--2---:R-:W1:Y:S02]  /*4b10*/  MUFU.RCP R11, R38 ;  /* 0x00000026000b7308 */ /* 0x004e640000001000 */
        /* <DEDUP_REMOVED lines=17> */
.L_x_47:
[----:B------:R-:W-:Y:S05]  /*4c30*/  BSYNC B0 ;  /* 0x0000000000007941 */ /* 0x000fea0003800000 */
.L_x_45:
        /* <DEDUP_REMOVED lines=8> */
[----:B------:R-:W-:-:S13]  /*4cc0*/  @!P0 ISETP.GE.U32.AND.EX P3, PT, R6, R7, !P5, P2 ;  /* 0x000000070600820c */ /* 0x000fda0006f66120 */
[----:B------:R-:W-:Y:S05]  /*4cd0*/  @!P3 BRA `(.L_x_48) ;  /* 0x000000000058b947 */ /* 0x000fea0003800000 */
[----:B------:R2:W-:Y:S01]  /*4ce0*/  STG.E.64 desc[UR12][R8.64], R4 ;  /* 0x0000000408007986 */ /* 0x0005e2000c101b0c */
[----:B------:R-:W-:Y:S05]  /*4cf0*/  BRA `(.L_x_48) ;  /* 0x0000000000507947 */ /* 0x000fea0003800000 */
.L_x_35:
[----:B------:R-:W-:Y:S01]  /*4d00*/  ISETP.GE.AND P6, PT, R50, UR7, PT ;  /* 0x0000000732007c0c */ /* 0x000fe2000bfc6270 */
[C---:B------:R-:W-:Y:S01]  /*4d10*/  VIADD R40, R36.reuse, 0x1 ;  /* 0x0000000124287836 */ /* 0x040fe20000000000 */
[----:B------:R-:W-:Y:S01]  /*4d20*/  ULDC.64 UR4, c[0x0][0x2b8] ;  /* 0x0000ae0000047ab9 */ /* 0x000fe20000000a00 */
[C---:B------:R-:W-:Y:S01]  /*4d30*/  VIADD R39, R36.reuse, 0x2 ;  /* 0x0000000224277836 */ /* 0x040fe20000000000 */
[----:B------:R-:W-:Y:S02]  /*4d40*/  ISETP.LT.AND P4, PT, R36, UR6, !P6 ;  /* 0x0000000624007c0c */ /* 0x000fe4000f781270 */
[----:B------:R-:W-:Y:S02]  /*4d50*/  ISETP.LT.AND P3, PT, R40, UR6, !P6 ;  /* 0x0000000628007c0c */ /* 0x000fe4000f761270 */
[----:B------:R-:W-:Y:S02]  /*4d60*/  IADD3 R40, P2, R58, UR4, RZ ;  /* 0x000000043a287c10 */ /* 0x000fe4000ff5e0ff */
[----:B------:R-:W-:-:S02]  /*4d70*/  ISETP.LT.AND P0, PT, R39, UR6, !P6 ;  /* 0x0000000627007c0c */ /* 0x000fc4000f701270 */
[----:B------:R-:W-:Y:S02]  /*4d80*/  IADD3.X R41, R59, UR5, RZ, P2, !PT ;  /* 0x000000053b297c10 */ /* 0x000fe400097fe4ff */
[----:B------:R-:W-:Y:S02]  /*4d90*/  IADD3 R44, P2, R40, UR4, RZ ;  /* 0x00000004282c7c10 */ /* 0x000fe4000ff5e0ff */
[----:B------:R-:W-:Y:S01]  /*4da0*/  ISETP.LT.AND P6, PT, R38, UR6, !P6 ;  /* 0x0000000626007c0c */ /* 0x000fe2000f7c1270 */
[----:B------:R-:W-:Y:S01]  /*4db0*/  @P4 IMAD.MOV.U32 R42, RZ, RZ, R58 ;  /* 0x000000ffff2a4224 */ /* 0x000fe200078e003a */
[----:B------:R-:W-:Y:S01]  /*4dc0*/  IADD3.X R45, R41, UR5, RZ, P2, !PT ;  /* 0x00000005292d7c10 */ /* 0x000fe200097fe4ff */
[----:B------:R-:W-:Y:S01]  /*4dd0*/  @P4 IMAD.MOV.U32 R43, RZ, RZ, R59 ;  /* 0x000000ffff2b4224 */ /* 0x000fe200078e003b */
[----:B------:R-:W-:-:S04]  /*4de0*/  IADD3 R38, P2, R44, UR4, RZ ;  /* 0x000000042c267c10 */ /* 0x000fc8000ff5e0ff */
[----:B------:R-:W-:Y:S01]  /*4df0*/  IADD3.X R39, R45, UR5, RZ, P2, !PT ;  /* 0x000000052d277c10 */ /* 0x000fe200097fe4ff */
[----:B------:R1:W-:Y:S04]  /*4e00*/  @P4 STG.E.64 desc[UR12][R42.64], R10 ;  /* 0x0000000a2a004986 */ /* 0x0003e8000c101b0c */
[----:B------:R1:W-:Y:S04]  /*4e10*/  @P3 STG.E.64 desc[UR12][R40.64], R8 ;  /* 0x0000000828003986 */ /* 0x0003e8000c101b0c */
[----:B------:R1:W-:Y:S04]  /*4e20*/  @P0 STG.E.64 desc[UR12][R44.64], R6 ;  /* 0x000000062c000986 */ /* 0x0003e8000c101b0c */
[----:B------:R1:W-:Y:S02]  /*4e30*/  @P6 STG.E.64 desc[UR12][R38.64], R4 ;  /* 0x0000000426006986 */ /* 0x0003e4000c101b0c */
.L_x_48:
[----:B------:R-:W-:Y:S05]  /*4e40*/  BSYNC B1 ;  /* 0x0000000000017941 */ /* 0x000fea0003800000 */
.L_x_34:
[----:B------:R-:W-:Y:S01]  /*4e50*/  ULDC.64 UR4, c[0x0][0x2d0] ;  /* 0x0000b40000047ab9 */ /* 0x000fe20000000a00 */
[----:B------:R-:W-:Y:S01]  /*4e60*/  BSSY B1, `(.L_x_49) ;  /* 0x00000ef000017945 */ /* 0x000fe20003800000 */
[----:B-12---:R-:W-:-:S04]  /*4e70*/  IADD3 R4, P0, R58, UR4, RZ ;  /* 0x000000043a047c10 */ /* 0x006fc8000ff1e0ff */
[----:B------:R-:W-:Y:S01]  /*4e80*/  IADD3.X R5, R59, UR5, RZ, P0, !PT ;  /* 0x000000053b057c10 */ /* 0x000fe200087fe4ff */
[----:B------:R-:W-:Y:S08]  /*4e90*/  @P1 BRA `(.L_x_50) ;  /* 0x0000000c005c1947 */ /* 0x000ff00003800000 */
        /* <DEDUP_REMOVED lines=11> */
[----:B-----5:R-:W-:Y:S05]  /*4f50*/  CALL.REL.NOINC `($__internal_0_$__cuda_sm20_div_u64) ;  /* 0x0000004000e87944 */ /* 0x020fea0003c00000 */
        /* <DEDUP_REMOVED lines=9> */
.L_x_52:
        /* <DEDUP_REMOVED lines=20> */
.L_x_53:
[----:B------:R-:W-:Y:S05]  /*5130*/  BSYNC B0 ;  /* 0x0000000000007941 */ /* 0x000fea0003800000 */
.L_x_51:
[--C-:B------:R-:W-:Y:S01]  /*5140*/  SHF.R.U64 R6, R7, 0x3, R8.reuse ;  /* 0x0000000307067819 */ /* 0x100fe20000001208 */
[----:B------:R-:W-:Y:S01]  /*5150*/  ULDC.64 UR4, c[0x0][0x210] ;  /* 0x0000840000047ab9 */ /* 0x000fe20000000a00 */
[----:B------:R-:W-:Y:S01]  /*5160*/  VIADD R7, R36, 0x8 ;  /* 0x0000000824077836 */ /* 0x000fe20000000000 */
[----:B------:R-:W-:Y:S02]  /*5170*/  ISETP.GE.AND P0, PT, R50, UR5, PT ;  /* 0x0000000532007c0c */ /* 0x000fe4000bf06270 */
[----:B------:R-:W-:Y:S02]  /*5180*/  ISETP.GE.U32.AND P2, PT, R9, R6, PT ;  /* 0x000000060900720c */ /* 0x000fe40003f46070 */
[----:B------:R-:W-:Y:S02]  /*5190*/  SHF.R.U32.HI R8, RZ, 0x3, R8 ;  /* 0x00000003ff087819 */ /* 0x000fe40000011608 */
[----:B------:R-:W-:Y:S02]  /*51a0*/  ISETP.LT.AND P3, PT, R7, UR4, !P0 ;  /* 0x0000000407007c0c */ /* 0x000fe4000c761270 */
[----:B------:R-:W-:-:S04]  /*51b0*/  SHF.R.S32.HI R9, RZ, 0x1f, R9 ;  /* 0x0000001fff097819 */ /* 0x000fc80000011409 */
[----:B------:R-:W-:-:S13]  /*51c0*/  ISETP.GE.U32.AND.EX P2, PT, R9, R8, P3, P2 ;  /* 0x000000080900720c */ /* 0x000fda0001f46120 */
[----:B------:R1:W4:Y:S01]  /*51d0*/  @P2 LDG.E.LTC128B.64 R32, desc[UR12][R24.64] ;  /* 0x0000000c18202981 */ /* 0x000322000c1e1b20 */
[----:B------:R-:W-:Y:S01]  /*51e0*/  IADD3 R8, P2, R22, R24, RZ ;  /* 0x0000001816087210 */ /* 0x000fe20007f5e0ff */
[----:B------:R-:W-:Y:S04]  /*51f0*/  BSSY B0, `(.L_x_54) ;  /* 0x000002a000007945 */ /* 0x000fe80003800000 */
[----:B------:R-:W-:Y:S01]  /*5200*/  IMAD.X R9, R23, 0x1, R25, P2 ;  /* 0x0000000117097824 */ /* 0x000fe200010e0619 */
        /* <DEDUP_REMOVED lines=20> */
.L_x_55:
        /* <DEDUP_REMOVED lines=20> */
.L_x_56:
[----:B------:R-:W-:Y:S05]  /*5490*/  BSYNC B0 ;  /* 0x0000000000007941 */ /* 0x000fea0003800000 */
.L_x_54:
[--C-:B------:R-:W-:Y:S01]  /*54a0*/  SHF.R.U64 R6, R7, 0x3, R10.reuse ;  /* 0x0000000307067819 */ /* 0x100fe2000000120a */
[----:B------:R-:W-:Y:S01]  /*54b0*/  VIADD R7, R36, 0x9 ;  /* 0x0000000924077836 */ /* 0x000fe20000000000 */
[----:B------:R-:W-:Y:S01]  /*54c0*/  ULDC UR4, c[0x0][0x210] ;  /* 0x0000840000047ab9 */ /* 0x000fe20000000800 */
[----:B------:R-:W-:Y:S02]  /*54d0*/  SHF.R.U32.HI R10, RZ, 0x3, R10 ;  /* 0x00000003ff0a7819 */ /* 0x000fe4000001160a */
[----:B------:R-:W-:Y:S02]  /*54e0*/  ISETP.GE.U32.AND P2, PT, R11, R6, PT ;  /* 0x000000060b00720c */ /* 0x000fe40003f46070 */
        /* <DEDUP_REMOVED lines=20> */
[----:B------:R-:W-:Y:S01]  /*5630*/  IMAD.WIDE.U32 R24, R34, R9, R10 ;  /* 0x0000000922187225 */ /* 0x000fe200078e000a */
[----:B------:R-:W-:-:S03]  /*5640*/  MOV R11, R40 ;  /* 0x00000028000b7202 */ /* 0x000fc60000000f00 */
[----:B------:R-:W-:-:S04]  /*5650*/  IMAD R8, R39, R34, RZ ;  /* 0x0000002227087224 */ /* 0x000fc800078e02ff */
[----:B------:R-:W-:Y:S01]  /*5660*/  IMAD R8, R0, R9, R8 ;  /* 0x0000000900087224 */ /* 0x000fe200078e0208 */
[----:B------:R-:W-:-:S04]  /*5670*/  MOV R9, R24 ;  /* 0x0000001800097202 */ /* 0x000fc80000000f00 */
[----:B------:R-:W-:Y:S01]  /*5680*/  IADD3 R8, R8, R25, RZ ;  /* 0x0000001908087210 */ /* 0x000fe20007ffe0ff */
[----:B------:R-:W-:Y:S05]  /*5690*/  BRA `(.L_x_59) ;  /* 0x0000000000547947 */ /* 0x000fea0003800000 */
.L_x_58:
        /* <DEDUP_REMOVED lines=8> */
[----:B------:R-:W-:-:S04]  /*5720*/  IMAD.HI.U32 R11, R39, R8, R38 ;  /* 0x00000008270b7227 */ /* 0x000fc800078e0026 */
[----:B------:R-:W-:Y:S02]  /*5730*/  IMAD.MOV.U32 R8, RZ, RZ, RZ ;  /* 0x000000ffff087224 */ /* 0x000fe400078e00ff */
        /* <DEDUP_REMOVED lines=11> */
.L_x_59:
[----:B------:R-:W-:Y:S05]  /*57f0*/  BSYNC B0 ;  /* 0x0000000000007941 */ /* 0x000fea0003800000 */
.L_x_57:
        /* <DEDUP_REMOVED lines=32> */
.L_x_61:
        /* <DEDUP_REMOVED lines=21> */
.L_x_62:
[----:B------:R-:W-:Y:S05]  /*5b50*/  BSYNC B0 ;  /* 0x0000000000007941 */ /* 0x000fea0003800000 */
.L_x_60:
        /* <DEDUP_REMOVED lines=8> */
[----:B------:R-:W-:Y:S05]  /*5be0*/  @!P2 BRA `(.L_x_63) ;  /* 0x000000000058a947 */ /* 0x000fea0003800000 */
[----:B------:R1:W4:Y:S01]  /*5bf0*/  LDG.E.LTC128B.64 R26, desc[UR12][R22.64] ;  /* 0x0000000c161a7981 */ /* 0x000322000c1e1b20 */
[----:B------:R-:W-:Y:S05]  /*5c00*/  BRA `(.L_x_63) ;  /* 0x0000000000507947 */ /* 0x000fea0003800000 */
.L_x_50:
[----:B------:R-:W-:Y:S01]  /*5c10*/  ULDC UR4, c[0x0][0x214] ;  /* 0x0000850000047ab9 */ /* 0x000fe20000000800 */
[----:B------:R-:W-:Y:S01]  /*5c20*/  VIADD R2, R36, 0x8 ;  /* 0x0000000824027836 */ /* 0x000fe20000000000 */
[----:B------:R-:W-:Y:S01]  /*5c30*/  ISETP.GE.AND P4, PT, R50, UR4, PT ;  /* 0x0000000432007c0c */ /* 0x000fe2000bf86270 */
[----:B------:R-:W-:Y:S01]  /*5c40*/  VIADD R0, R36, 0x9 ;  /* 0x0000000924007836 */ /* 0x000fe20000000000 */
[----:B------:R-:W-:Y:S02]  /*5c50*/  IADD3 R6, P6, R22, R24, RZ ;  /* 0x0000001816067210 */ /* 0x000fe40007fde0ff */
[----:B------:R-:W-:Y:S01]  /*5c60*/  ISETP.LT.AND P3, PT, R2, UR6, !P4 ;  /* 0x0000000602007c0c */ /* 0x000fe2000e761270 */
[----:B------:R-:W-:Y:S01]  /*5c70*/  VIADD R2, R36, 0xa ;  /* 0x0000000a24027836 */ /* 0x000fe20000000000 */
[----:B------:R-:W-:Y:S01]  /*5c80*/  IADD3 R8, P0, R22, R6, RZ ;  /* 0x0000000616087210 */ /* 0x000fe20007f1e0ff */
[C---:B------:R-:W-:Y:S01]  /*5c90*/  IMAD.X R7, R23.reuse, 0x1, R25, P6 ;  /* 0x0000000117077824 */ /* 0x040fe200030e0619 */
[----:B------:R-:W-:Y:S01]  /*5ca0*/  ISETP.LT.AND P2, PT, R0, UR6, !P4 ;  /* 0x0000000600007c0c */ /* 0x000fe2000e741270 */
[----:B------:R-:W-:Y:S01]  /*5cb0*/  VIADD R0, R36, 0xb ;  /* 0x0000000b24007836 */ /* 0x000fe20000000000 */
[----:B------:R-:W-:Y:S01]  /*5cc0*/  IADD3 R22, P6, R22, R8, RZ ;  /* 0x0000000816167210 */ /* 0x000fe20007fde0ff */
[----:B------:R-:W-:Y:S01]  /*5cd0*/  IMAD.X R9, R23, 0x1, R7, P0 ;  /* 0x0000000117097824 */ /* 0x000fe200000e0607 */
[----:B------:R-:W-:-:S02]  /*5ce0*/  ISETP.LT.AND P0, PT, R2, UR6, !P4 ;  /* 0x0000000602007c0c */ /* 0x000fc4000e701270 */
[----:B------:R-:W-:Y:S01]  /*5cf0*/  ISETP.LT.AND P4, PT, R0, UR6, !P4 ;  /* 0x0000000600007c0c */ /* 0x000fe2000e781270 */
[----:B------:R-:W-:Y:S02]  /*5d00*/  IMAD.X R23, R23, 0x1, R9, P6 ;  /* 0x0000000117177824 */ /* 0x000fe400030e0609 */
[----:B------:R2:W4:Y:S04]  /*5d10*/  @P3 LDG.E.LTC128B.64 R32, desc[UR12][R24.64] ;  /* 0x0000000c18203981 */ /* 0x000528000c1e1b20 */
[----:B------:R2:W4:Y:S04]  /*5d20*/  @P2 LDG.E.LTC128B.64 R30, desc[UR12][R6.64] ;  /* 0x0000000c061e2981 */ /* 0x000528000c1e1b20 */
[----:B------:R2:W4:Y:S04]  /*5d30*/  @P0 LDG.E.LTC128B.64 R28, desc[UR12][R8.64] ;  /* 0x0000000c081c0981 */ /* 0x000528000c1e1b20 */
[----:B------:R2:W4:Y:S02]  /*5d40*/  @P4 LDG.E.LTC128B.64 R26, desc[UR12][R22.64] ;  /* 0x0000000c161a4981 */ /* 0x000524000c1e1b20 */
.L_x_63:
[----:B------:R-:W-:Y:S05]  /*5d50*/  BSYNC B1 ;  /* 0x0000000000017941 */ /* 0x000fea0003800000 */
.L_x_49:
[----:B------:R-:W-:Y:S06]  /*5d60*/  BAR.SYNC.DEFER_BLOCKING 0x0 ;  /* 0x0000000000007b1d */ /* 0x000fec0000010000 */
[----:B-----5:R-:W-:Y:S04]  /*5d70*/  STS.128 [R37], R16 ;  /* 0x0000001025007388 */ /* 0x020fe80000000c00 */
        /* <DEDUP_REMOVED lines=15> */
[----:B------:R-:W-:Y:S01]  /*5e70*/  IADD3 R10, P0, -R20, R4, RZ ;  /* 0x00000004140a7210 */ /* 0x000fe20007f1e1ff */
[----:B------:R-:W-:Y:S01]  /*5e80*/  ULDC UR4, c[0x0][0x2b4] ;  /* 0x0000ad0000047ab9 */ /* 0x000fe20000000800 */
[----:B------:R-:W-:Y:S01]  /*5e90*/  BSSY B0, `(.L_x_65) ;  /* 0x000002f000007945 */ /* 0x000fe20003800000 */
[----:B------:R-:W-:Y:S02]  /*5ea0*/  IMAD.U32 R17, RZ, RZ, UR4 ;  /* 0x00000004ff117e24 */ /* 0x000fe4000f8e00ff */
        /* <DEDUP_REMOVED lines=10> */
[----:B------:R-:W-:Y:S05]  /*5f50*/  CALL.REL.NOINC `($__internal_0_$__cuda_sm20_div_u64) ;  /* 0x0000003000e87944 */ /* 0x000fea0003c00000 */
[----:B------:R-:W-:Y:S01]  /*5f60*/  IADD3 R0, P0, RZ, -R40, RZ ;  /* 0x80000028ff007210 */ /* 0x000fe20007f1e0ff */
[----:B------:R-:W-:Y:S02]  /*5f70*/  ULDC.64 UR4, c[0x0][0x2b0] ;  /* 0x0000ac0000047ab9 */ /* 0x000fe40000000a00 */
[----:B------:R-:W-:Y:S02]  /*5f80*/  MOV R15, UR4 ;  /* 0x00000004000f7c02 */ /* 0x000fe40008000f00 */
[----:B------:R-:W-:Y:S02]  /*5f90*/  IADD3.X R12, RZ, ~R39, RZ, P0, !PT ;  /* 0x80000027ff0c7210 */ /* 0x000fe400007fe4ff */
[----:B------:R-:W-:Y:S01]  /*5fa0*/  MOV R17, UR5 ;  /* 0x0000000500117c02 */ /* 0x000fe20008000f00 */
[----:B------:R-:W-:-:S04]  /*5fb0*/  IMAD.WIDE.U32 R10, R0, R15, R10 ;  /* 0x0000000f000a7225 */ /* 0x000fc800078e000a */
[----:B------:R-:W-:-:S04]  /*5fc0*/  IMAD R12, R12, R15, RZ ;  /* 0x0000000f0c0c7224 */ /* 0x000fc800078e02ff */
[----:B------:R-:W-:Y:S01]  /*5fd0*/  IMAD R0, R0, R17, R12 ;  /* 0x0000001100007224 */ /* 0x000fe200078e020c */
[----:B------:R-:W-:-:S04]  /*5fe0*/  MOV R12, R40 ;  /* 0x00000028000c7202 */ /* 0x000fc80000000f00 */
[----:B------:R-:W-:Y:S01]  /*5ff0*/  IADD3 R11, R0, R11, RZ ;  /* 0x0000000b000b7210 */ /* 0x000fe20007ffe0ff */
[----:B------:R-:W-:Y:S05]  /*6000*/  BRA `(.L_x_67) ;  /* 0x00000000005c7947 */ /* 0x000fea0003800000 */
.L_x_66:
        /* <DEDUP_REMOVED lines=8> */
[----:B-1----:R-:W-:-:S05]  /*6090*/  IMAD R11, R13, R15, RZ ;  /* 0x0000000f0d0b7224 */ /* 0x002fca00078e02ff */
[----:B------:R-:W-:-:S05]  /*60a0*/  IADD3 R11, -R11, RZ, RZ ;  /* 0x000000ff0b0b7210 */ /* 0x000fca0007ffe1ff */
[----:B------:R-:W-:-:S06]  /*60b0*/  IMAD.HI.U32 R11, R13, R11, R12 ;  /* 0x0000000b0d0b7227 */ /* 0x000fcc00078e000c */
[----:B------:R-:W-:Y:S01]  /*60c0*/  IMAD.HI.U32 R12, R11, R10, RZ ;  /* 0x0000000a0b0c7227 */ /* 0x000fe200078e00ff */
[----:B------:R-:W-:-:S04]  /*60d0*/  MOV R11, RZ ;  /* 0x000000ff000b7202 */ /* 0x000fc80000000f00 */
        /* <DEDUP_REMOVED lines=10> */
.L_x_67:
[----:B------:R-:W-:Y:S05]  /*6180*/  BSYNC B0 ;  /* 0x0000000000007941 */ /* 0x000fea0003800000 */
.L_x_65:
[----:B------:R-:W-:Y:S01]  /*6190*/  ULDC.64 UR4, c[0x0][0x210] ;  /* 0x0000840000047ab9 */ /* 0x000fe20000000a00 */
[----:B------:R-:W-:Y:S01]  /*61a0*/  VIADD R0, R36, 0x8 ;  /* 0x0000000824007836 */ /* 0x000fe20000000000 */
[----:B------:R-:W-:Y:S01]  /*61b0*/  ISETP.GE.AND P0, PT, R50, UR5, PT ;  /* 0x0000000532007c0c */ /* 0x000fe2000bf06270 */
[----:B------:R-:W-:Y:S01]  /*61c0*/  BSSY B0, `(.L_x_68) ;  /* 0x0000037000007945 */ /* 0x000fe20003800000 */
[----:B------:R-:W-:Y:S02]  /*61d0*/  PLOP3.LUT P2, PT, PT, PT, PT, 0x8, 0x0 ;  /* 0x000000000000781c */ /* 0x000fe40003f4e170 */
        /* <DEDUP_REMOVED lines=21> */
[----:B-1----:R-:W-:Y:S05]  /*6330*/  CALL.REL.NOINC `($__internal_0_$__cuda_sm20_div_u64) ;  /* 0x0000002c00f07944 */ /* 0x002fea0003c00000 */
[-C--:B------:R-:W-:Y:S01]  /*6340*/  IADD3 R0, P1, RZ, -R40.reuse, RZ ;  /* 0x80000028ff007210 */ /* 0x080fe20007f3e0ff */
[----:B------:R-:W-:Y:S01]  /*6350*/  ULDC.64 UR4, c[0x0][0x2b0] ;  /* 0x0000ac0000047ab9 */ /* 0x000fe20000000a00 */
[----:B------:R-:W-:Y:S02]  /*6360*/  MOV R3, R40 ;  /* 0x0000002800037202 */ /* 0x000fe40000000f00 */
[----:B------:R-:W-:Y:S02]  /*6370*/  IADD3.X R2, RZ, ~R39, RZ, P1, !PT ;  /* 0x80000027ff027210 */ /* 0x000fe40000ffe4ff */
[----:B------:R-:W-:Y:S02]  /*6380*/  MOV R15, UR4 ;  /* 0x00000004000f7c02 */ /* 0x000fe40008000f00 */
[----:B------:R-:W-:-:S03]  /*6390*/  MOV R17, UR5 ;  /* 0x0000000500117c02 */ /* 0x000fc60008000f00 */
[-C--:B------:R-:W-:Y:S02]  /*63a0*/  IMAD R2, R2, R15.reuse, RZ ;  /* 0x0000000f02027224 */ /* 0x080fe400078e02ff */
[----:B------:R-:W-:-:S04]  /*63b0*/  IMAD.WIDE.U32 R12, R0, R15, R12 ;  /* 0x0000000f000c7225 */ /* 0x000fc800078e000c */
[----:B------:R-:W-:-:S05]  /*63c0*/  IMAD R2, R0, R17, R2 ;  /* 0x0000001100027224 */ /* 0x000fca00078e0202 */
[----:B------:R-:W-:Y:S01]  /*63d0*/  IADD3 R2, R2, R13, RZ ;  /* 0x0000000d02027210 */ /* 0x000fe20007ffe0ff */
[----:B------:R-:W-:Y:S05]  /*63e0*/  BRA `(.L_x_70) ;  /* 0x0000000000507947 */ /* 0x000fea0003800000 */
.L_x_69:
[----:B-1----:R-:W1:Y:S01]  /*63f0*/  I2F.U32.RP R4, R15 ;  /* 0x0000000f00047306 */ /* 0x002e620000209000 */
        /* <DEDUP_REMOVED lines=19> */
.L_x_70:
[----:B------:R-:W-:Y:S05]  /*6530*/  BSYNC B0 ;  /* 0x0000000000007941 */ /* 0x000fea0003800000 */
.L_x_68:
        /* <DEDUP_REMOVED lines=37> */
.L_x_72:
        /* <DEDUP_REMOVED lines=21> */
.L_x_73:
[----:B------:R-:W-:Y:S05]  /*68e0*/  BSYNC B0 ;  /* 0x0000000000007941 */ /* 0x000fea0003800000 */
.L_x_71:
        /* <DEDUP_REMOVED lines=27> */
[----:B------:R-:W-:-:S03]  /*6aa0*/  ULDC.64 UR4, c[0x0][0x2b0] ;  /* 0x0000ac0000047ab9 */ /* 0x000fc60000000a00 */
[----:B------:R-:W-:Y:S01]  /*6ab0*/  IADD3.X R0, RZ, ~R39, RZ, P1, !PT ;  /* 0x80000027ff007210 */ /* 0x000fe20000ffe4ff */
[----:B------:R-:W-:-:S04]  /*6ac0*/  IMAD.WIDE.U32 R20, R3, UR4, R20 ;  /* 0x0000000403147c25 */ /* 0x000fc8000f8e0014 */
[----:B------:R-:W-:Y:S01]  /*6ad0*/  IMAD R0, R0, UR4, RZ ;  /* 0x0000000400007c24 */ /* 0x000fe2000f8e02ff */
[----:B------:R-:W-:-:S03]  /*6ae0*/  MOV R15, R20 ;  /* 0x00000014000f7202 */ /* 0x000fc60000000f00 */
[----:B------:R-:W-:Y:S01]  /*6af0*/  IMAD R0, R3, UR5, R0 ;  /* 0x0000000503007c24 */ /* 0x000fe2000f8e0200 */
[----:B------:R-:W-:-:S04]  /*6b00*/  MOV R3, R40 ;  /* 0x0000002800037202 */ /* 0x000fc80000000f00 */
[----:B------:R-:W-:Y:S01]  /*6b10*/  IADD3 R2, R0, R21, RZ ;  /* 0x0000001500027210 */ /* 0x000fe20007ffe0ff */
[----:B------:R-:W-:Y:S05]  /*6b20*/  BRA `(.L_x_76) ;  /* 0x0000000000507947 */ /* 0x000fea0003800000 */
.L_x_75:
        /* <DEDUP_REMOVED lines=20> */
.L_x_76:
[----:B------:R-:W-:Y:S05]  /*6c70*/  BSYNC B0 ;  /* 0x0000000000007941 */ /* 0x000fea0003800000 */
.L_x_74:
        /* <DEDUP_REMOVED lines=12> */
.L_x_64:
[----:B------:R-:W-:Y:S01]  /*6d40*/  ULDC UR4, c[0x0][0x214] ;  /* 0x0000850000047ab9 */ /* 0x000fe20000000800 */
[----:B------:R-:W-:Y:S01]  /*6d50*/  VIADD R0, R36, 0x8 ;  /* 0x0000000824007836 */ /* 0x000fe20000000000 */
[----:B------:R-:W-:Y:S01]  /*6d60*/  ISETP.GE.AND P0, PT, R50, UR4, PT ;  /* 0x0000000432007c0c */ /* 0x000fe2000bf06270 */
[C---:B------:R-:W-:Y:S01]  /*6d70*/  VIADD R10, R36.reuse, 0x9 ;  /* 0x00000009240a7836 */ /* 0x040fe20000000000 */
[----:B------:R-:W-:Y:S01]  /*6d80*/  ULDC.64 UR4, c[0x0][0x2b8] ;  /* 0x0000ae0000047ab9 */ /* 0x000fe20000000a00 */
[----:B------:R-:W-:Y:S01]  /*6d90*/  VIADD R36, R36, 0xa ;  /* 0x0000000a24247836 */ /* 0x000fe20000000000 */
[----:B------:R-:W-:Y:S02]  /*6da0*/  ISETP.LT.AND P3, PT, R0, UR6, !P0 ;  /* 0x0000000600007c0c */ /* 0x000fe4000c761270 */
[----:B------:R-:W-:Y:S02]  /*6db0*/  ISETP.LT.AND P2, PT, R10, UR6, !P0 ;  /* 0x000000060a007c0c */ /* 0x000fe4000c741270 */
[----:B------:R-:W-:-:S02]  /*6dc0*/  IADD3 R10, P1, R4, UR4, RZ ;  /* 0x00000004040a7c10 */ /* 0x000fc4000ff3e0ff */
[----:B------:R-:W-:Y:S02]  /*6dd0*/  ISETP.LT.AND P0, PT, R36, UR6, !P0 ;  /* 0x0000000624007c0c */ /* 0x000fe4000c701270 */
[----:B------:R-:W-:Y:S02]  /*6de0*/  IADD3.X R11, R5, UR5, RZ, P1, !PT ;  /* 0x00000005050b7c10 */ /* 0x000fe40008ffe4ff */
[----:B------:R-:W-:-:S03]  /*6df0*/  IADD3 R12, P1, R10, UR4, RZ ;  /* 0x000000040a0c7c10 */ /* 0x000fc6000ff3e0ff */
[----:B------:R3:W-:Y:S01]  /*6e00*/  @P3 STG.E.64 desc[UR12][R4.64], R2 ;  /* 0x0000000204003986 */ /* 0x0007e2000c101b0c */
[----:B------:R-:W-:-:S03]  /*6e10*/  IADD3.X R13, R11, UR5, RZ, P1, !PT ;  /* 0x000000050b0d7c10 */ /* 0x000fc60008ffe4ff */
[----:B------:R3:W-:Y:S04]  /*6e20*/  @P2 STG.E.64 desc[UR12][R10.64], R6 ;  /* 0x000000060a002986 */ /* 0x0007e8000c101b0c */
[----:B------:R3:W-:Y:S01]  /*6e30*/  @P0 STG.E.64 desc[UR12][R12.64], R8 ;  /* 0x000000080c000986 */ /* 0x0007e2000c101b0c */
[----:B------:R-:W-:-:S04]  /*6e40*/  IADD3 R14, P0, R12, UR4, RZ ;  /* 0x000000040c0e7c10 */ /* 0x000fc8000ff1e0ff */
[----:B------:R-:W-:Y:S01]  /*6e50*/  IADD3.X R15, R13, UR5, RZ, P0, !PT ;  /* 0x000000050d0f7c10 */ /* 0x000fe200087fe4ff */
[----:B------:R-:W-:Y:S08]  /*6e60*/  @!P4 BRA `(.L_x_77) ;  /* 0x000000200098c947 */ /* 0x000ff00003800000 */
[----:B------:R1:W-:Y:S01]  /*6e70*/  STG.E.64 desc[UR12][R14.64], R54 ;  /* 0x000000360e007986 */ /* 0x0003e2000c101b0c */
[----:B------:R-:W-:Y:S05]  /*6e80*/  BRA `(.L_x_77) ;  /* 0x0000002000907947 */ /* 0x000fea0003800000 */
.L_x_18:
[----:B------:R-:W-:Y:S01]  /*6e90*/  BAR.SYNC.DEFER_BLOCKING 0x0 ;  /* 0x0000000000007b1d */ /* 0x000fe20000010000 */
[----:B------:R-:W-:-:S05]  /*6ea0*/  ISETP.LE.AND P1, PT, R49, UR7, PT ;  /* 0x0000000731007c0c */ /* 0x000fca000bf23270 */
[----:B------:R-:W-:Y:S01]  /*6eb0*/  BSSY B1, `(.L_x_78) ;  /* 0x0000110000017945 */ /* 0x000fe20003800000 */
[----:B------:R-:W-:-:S04]  /*6ec0*/  DEPBAR.LE SB5, 0x2 ;  /* 0x0000d0800000791a */ /* 0x000fc80000000000 */
[----:B------:R-:W-:Y:S04]  /*6ed0*/  STS.128 [R37], R4 ;  /* 0x0000000425007388 */ /* 0x000fe80000000c00 */
[----:B------:R-:W-:Y:S01]  /*6ee0*/  STS.128 [R37+0x40], R8 ;  /* 0x0000400825007388 */ /* 0x000fe20000000c00 */
[----:B------:R-:W-:Y:S06]  /*6ef0*/  BAR.SYNC.DEFER_BLOCKING 0x0 ;  /* 0x0000000000007b1d */ /* 0x000fec0000010000 */
[----:B------:R-:W4:Y:S04]  /*6f00*/  LDS.64 R26, [R35+UR8] ;  /* 0x00000008231a7984 */ /* 0x000f280008000a00 */
[----:B-1----:R-:W1:Y:S04]  /*6f10*/  LDS.64 R24, [R35+UR8+0x120] ;  /* 0x0001200823187984 */ /* 0x002e680008000a00 */
[----:B---3--:R-:W3:Y:S04]  /*6f20*/  LDS.64 R22, [R35+UR8+0x240] ;  /* 0x0002400823167984 */ /* 0x008ee80008000a00 */
[----:B------:R-:W2:Y:S01]  /*6f30*/  LDS.64 R2, [R35+UR8+0x360] ;  /* 0x0003600823027984 */ /* 0x000ea20008000a00 */
[----:B----4-:R-:W-:-:S02]  /*6f40*/  DMUL R26, R26, R56 ;  /* 0x000000381a1a7228 */ /* 0x010fc40000000000 */
[-C--:B-1----:R-:W-:Y:S02]  /*6f50*/  DMUL R24, R24, R56.reuse ;  /* 0x0000003818187228 */ /* 0x082fe40000000000 */
[-C--:B---3--:R-:W-:Y:S02]  /*6f60*/  DMUL R22, R22, R56.reuse ;  /* 0x0000003816167228 */ /* 0x088fe40000000000 */
[----:B--2---:R-:W-:Y:S01]  /*6f70*/  DMUL R2, R2, R56 ;  /* 0x0000003802027228 */ /* 0x004fe20000000000 */
        /* <DEDUP_REMOVED lines=19> */
[----:B------:R-:W-:Y:S01]  /*70b0*/  MOV R29, UR5 ;  /* 0x00000005001d7c02 */ /* 0x000fe20008000f00 */
[----:B------:R-:W-:-:S04]  /*70c0*/  IMAD.WIDE.U32 R62, R0, R11, R62 ;  /* 0x0000000b003e7225 */ /* 0x000fc800078e003e */
[----:B------:R-:W-:-:S04]  /*70d0*/  IMAD R4, R4, R11, RZ ;  /* 0x0000000b04047224 */ /* 0x000fc800078e02ff */
[----:B------:R-:W-:Y:S01]  /*70e0*/  IMAD R0, R0, R29, R4 ;  /* 0x0000001d00007224 */ /* 0x000fe200078e0204 */
[----:B------:R-:W-:-:S03]  /*70f0*/  MOV R4, R40 ;  /* 0x0000002800047202 */ /* 0x000fc60000000f00 */
[----:B------:R-:W-:Y:S01]  /*7100*/  IMAD.IADD R5, R63, 0x1, R0 ;  /* 0x000000013f057824 */ /* 0x000fe200078e0200 */
[----:B------:R-:W-:Y:S05]  /*7110*/  BRA `(.L_x_82) ;  /* 0x00000000005c7947 */ /* 0x000fea0003800000 */
.L_x_81:
        /* <DEDUP_REMOVED lines=23> */
.L_x_82:
[----:B------:R-:W-:Y:S05]  /*7290*/  BSYNC B0 ;  /* 0x0000000000007941 */ /* 0x000fea0003800000 */
.L_x_80:
        /* <DEDUP_REMOVED lines=14> */
[----:B------:R-:W-:Y:S02]  /*7380*/  @P4 IMAD.MOV.U32 R8, RZ, RZ, R58 ;  /* 0x000000ffff084224 */ /* 0x000fe400078e003a */
[----:B------:R-:W-:Y:S02]  /*7390*/  @P4 IMAD.MOV.U32 R9, RZ, RZ, R59 ;  /* 0x000000ffff094224 */ /* 0x000fe400078e003b */
[----:B------:R-:W-:-:S03]  /*73a0*/  IMAD.X R7, R5, 0x1, ~R21, P2 ;  /* 0x0000000105077824 */ /* 0x000fc600010e0e15 */
[----:B------:R1:W-:Y:S02]  /*73b0*/  @P4 STG.E.64 desc[UR12][R8.64], R26 ;  /* 0x0000001a08004986 */ /* 0x0003e4000c101b0c */
        /* <DEDUP_REMOVED lines=21> */
.L_x_84:
        /* <DEDUP_REMOVED lines=21> */
.L_x_85:
[----:B------:R-:W-:Y:S05]  /*7660*/  BSYNC B0 ;  /* 0x0000000000007941 */ /* 0x000fea0003800000 */
.L_x_83:
        /* <DEDUP_REMOVED lines=37> */
.L_x_87:
        /* <DEDUP_REMOVED lines=20> */
.L_x_88:
[----:B------:R-:W-:Y:S05]  /*7a00*/  BSYNC B0 ;  /* 0x0000000000007941 */ /* 0x000fea0003800000 */
.L_x_86:
        /* <DEDUP_REMOVED lines=27> */
[----:B------:R-:W-:-:S03]  /*7bc0*/  ULDC.64 UR4, c[0x0][0x2b0] ;  /* 0x0000ac0000047ab9 */ /* 0x000fc60000000a00 */
[----:B------:R-:W-:Y:S01]  /*7bd0*/  IADD3.X R0, RZ, ~R39, RZ, P2, !PT ;  /* 0x80000027ff007210 */ /* 0x000fe200017fe4ff */
[----:B------:R-:W-:-:S04]  /*7be0*/  IMAD.WIDE.U32 R8, R7, UR4, R8 ;  /* 0x0000000407087c25 */ /* 0x000fc8000f8e0008 */
[----:B------:R-:W-:-:S04]  /*7bf0*/  IMAD R0, R0, UR4, RZ ;  /* 0x0000000400007c24 */ /* 0x000fc8000f8e02ff */
[----:B------:R-:W-:Y:S01]  /*7c00*/  IMAD R0, R7, UR5, R0 ;  /* 0x0000000507007c24 */ /* 0x000fe2000f8e0200 */
[----:B------:R-:W-:-:S04]  /*7c10*/  MOV R7, R40 ;  /* 0x0000002800077202 */ /* 0x000fc80000000f00 */
[----:B------:R-:W-:Y:S01]  /*7c20*/  IADD3 R6, R0, R9, RZ ;  /* 0x0000000900067210 */ /* 0x000fe20007ffe0ff */
[----:B------:R-:W-:Y:S05]  /*7c30*/  BRA `(.L_x_91) ;  /* 0x0000000000507947 */ /* 0x000fea0003800000 */
.L_x_90:
        /* <DEDUP_REMOVED lines=20> */
.L_x_91:
[----:B------:R-:W-:Y:S05]  /*7d80*/  BSYNC B0 ;  /* 0x0000000000007941 */ /* 0x000fea0003800000 */
.L_x_89:
        /* <DEDUP_REMOVED lines=12> */
.L_x_79:
[----:B------:R-:W-:Y:S01]  /*7e50*/  ULDC.64 UR6, c[0x0][0x210] ;  /* 0x0000840000067ab9 */ /* 0x000fe20000000a00 */
[----:B------:R-:W-:Y:S01]  /*7e60*/  VIADD R0, R36, 0x1 ;  /* 0x0000000124007836 */ /* 0x000fe20000000000 */
[----:B------:R-:W-:Y:S01]  /*7e70*/  ISETP.GE.AND P0, PT, R50, UR7, PT ;  /* 0x0000000732007c0c */ /* 0x000fe2000bf06270 */
[----:B------:R-:W-:Y:S01]  /*7e80*/  ULDC.64 UR4, c[0x0][0x2b8] ;  /* 0x0000ae0000047ab9 */ /* 0x000fe20000000a00 */
[----:B------:R-:W-:Y:S01]  /*7e90*/  VIADD R4, R36, 0x2 ;  /* 0x0000000224047836 */ /* 0x000fe20000000000 */
[----:B------:R-:W-:Y:S02]  /*7ea0*/  IADD3 R6, P2, R58, UR4, RZ ;  /* 0x000000043a067c10 */ /* 0x000fe4000ff5e0ff */
[----:B------:R-:W-:Y:S02]  /*7eb0*/  ISETP.LT.AND P4, PT, R36, UR6, !P0 ;  /* 0x0000000624007c0c */ /* 0x000fe4000c781270 */
[----:B------:R-:W-:Y:S01]  /*7ec0*/  ISETP.LT.AND P3, PT, R0, UR6, !P0 ;  /* 0x0000000600007c0c */ /* 0x000fe2000c761270 */
[----:B------:R-:W-:Y:S01]  /*7ed0*/  VIADD R0, R36, 0x3 ;  /* 0x0000000324007836 */ /* 0x000fe20000000000 */
[----:B------:R-:W-:-:S02]  /*7ee0*/  IADD3.X R7, R59, UR5, RZ, P2, !PT ;  /* 0x000000053b077c10 */ /* 0x000fc400097fe4ff */
[----:B------:R-:W-:Y:S02]  /*7ef0*/  IADD3 R8, P6, R6, UR4, RZ ;  /* 0x0000000406087c10 */ /* 0x000fe4000ffde0ff */
[----:B------:R-:W-:Y:S02]  /*7f00*/  ISETP.LT.AND P2, PT, R4, UR6, !P0 ;  /* 0x0000000604007c0c */ /* 0x000fe4000c741270 */
[----:B------:R-:W-:Y:S02]  /*7f10*/  ISETP.LT.AND P0, PT, R0, UR6, !P0 ;  /* 0x0000000600007c0c */ /* 0x000fe4000c701270 */
[----:B------:R-:W-:Y:S01]  /*7f20*/  IADD3.X R9, R7, UR5, RZ, P6, !PT ;  /* 0x0000000507097c10 */ /* 0x000fe2000b7fe4ff */
[----:B------:R-:W-:Y:S01]  /*7f30*/  @P4 IMAD.MOV.U32 R10, RZ, RZ, R58 ;  /* 0x000000ffff0a4224 */ /* 0x000fe200078e003a */
[----:B------:R-:W-:Y:S01]  /*7f40*/  IADD3 R4, P6, R8, UR4, RZ ;  /* 0x0000000408047c10 */ /* 0x000fe2000ffde0ff */
[----:B------:R-:W-:-:S03]  /*7f50*/  @P4 IMAD.MOV.U32 R11, RZ, RZ, R59 ;  /* 0x000000ffff0b4224 */ /* 0x000fc600078e003b */
[----:B------:R-:W-:Y:S02]  /*7f60*/  IADD3.X R5, R9, UR5, RZ, P6, !PT ;  /* 0x0000000509057c10 */ /* 0x000fe4000b7fe4ff */
[----:B------:R1:W-:Y:S04]  /*7f70*/  @P4 STG.E.64 desc[UR12][R10.64], R26 ;  /* 0x0000001a0a004986 */ /* 0x0003e8000c101b0c */
[----:B------:R1:W-:Y:S04]  /*7f80*/  @P3 STG.E.64 desc[UR12][R6.64], R24 ;  /* 0x0000001806003986 */ /* 0x0003e8000c101b0c */
[----:B------:R1:W-:Y:S04]  /*7f90*/  @P2 STG.E.64 desc[UR12][R8.64], R22 ;  /* 0x0000001608002986 */ /* 0x0003e8000c101b0c */
[----:B------:R1:W-:Y:S02]  /*7fa0*/  @P0 STG.E.64 desc[UR12][R4.64], R2 ;  /* 0x0000000204000986 */ /* 0x0003e4000c101b0c */
.L_x_92:
[----:B------:R-:W-:Y:S05]  /*7fb0*/  BSYNC B1 ;  /* 0x0000000000017941 */ /* 0x000fea0003800000 */
.L_x_78:
[----:B------:R-:W-:Y:S01]  /*7fc0*/  BAR.SYNC.DEFER_BLOCKING 0x0 ;  /* 0x0000000000007b1d */ /* 0x000fe20000010000 */
[----:B------:R-:W-:-:S05]  /*7fd0*/  VIADD R0, R36, 0x8 ;  /* 0x0000000824007836 */ /* 0x000fca0000000000 */
[----:B------:R-:W-:Y:S02]  /*7fe0*/  ULDC.64 UR4, c[0x0][0x2d0] ;  /* 0x0000b40000047ab9 */ /* 0x000fe40000000a00 */
[----:B-1----:R-:W-:-:S04]  /*7ff0*/  IADD3 R8, P0, R58, UR4, RZ ;  /* 0x000000043a087c10 */ /* 0x002fc8000ff1e0ff */
[----:B------:R-:W-:Y:S01]  /*8000*/  IADD3.X R9, R59, UR5, RZ, P0, !PT ;  /* 0x000000053b097c10 */ /* 0x000fe200087fe4ff */
[----:B-----5:R-:W-:Y:S04]  /*8010*/  STS.128 [R37], R16 ;  /* 0x0000001025007388 */ /* 0x020fe80000000c00 */
[----:B------:R-:W-:Y:S01]  /*8020*/  STS.128 [R37+0x40], R12 ;  /* 0x0000400c25007388 */ /* 0x000fe20000000c00 */
[----:B------:R-:W-:Y:S06]  /*8030*/  BAR.SYNC.DEFER_BLOCKING 0x0 ;  /* 0x0000000000007b1d */ /* 0x000fec0000010000 */
[----:B------:R-:W1:Y:S04]  /*8040*/  LDS.64 R6, [R35+UR8] ;  /* 0x0000000823067984 */ /* 0x000e680008000a00 */
[----:B--2---:R-:W2:Y:S04]  /*8050*/  LDS.64 R4, [R35+UR8+0x120] ;  /* 0x0001200823047984 */ /* 0x004ea80008000a00 */
[----:B------:R-:W3:Y:S04]  /*8060*/  LDS.64 R2, [R35+UR8+0x240] ;  /* 0x0002400823027984 */ /* 0x000ee80008000a00 */
[----:B------:R-:W4:Y:S01]  /*8070*/  LDS.64 R10, [R35+UR8+0x360] ;  /* 0x00036008230a7984 */ /* 0x000f220008000a00 */
[----:B-1----:R-:W-:-:S02]  /*8080*/  DMUL R6, R6, R56 ;  /* 0x0000003806067228 */ /* 0x002fc40000000000 */
[-C--:B--2---:R-:W-:Y:S02]  /*8090*/  DMUL R4, R4, R56.reuse ;  /* 0x0000003804047228 */ /* 0x084fe40000000000 */
[-C--:B---3--:R-:W-:Y:S02]  /*80a0*/  DMUL R2, R2, R56.reuse ;  /* 0x0000003802027228 */ /* 0x088fe40000000000 */
[----:B----4-:R-:W-:Y:S01]  /*80b0*/  DMUL R56, R10, R56 ;  /* 0x000000380a387228 */ /* 0x010fe20000000000 */
        /* <DEDUP_REMOVED lines=22> */
[----:B------:R-:W-:Y:S01]  /*8220*/  IMAD R13, R14, R15, RZ ;  /* 0x0000000f0e0d7224 */ /* 0x000fe200078e02ff */
[----:B------:R-:W-:-:S03]  /*8230*/  MOV R11, R18 ;  /* 0x00000012000b7202 */ /* 0x000fc60000000f00 */
[----:B------:R-:W-:Y:S02]  /*8240*/  IMAD R12, R12, R17, R13 ;  /* 0x000000110c0c7224 */ /* 0x000fe400078e020d */
[----:B------:R-:W-:Y:S02]  /*8250*/  IMAD.MOV.U32 R13, RZ, RZ, R40 ;  /* 0x000000ffff0d7224 */ /* 0x000fe400078e0028 */
[----:B------:R-:W-:Y:S01]  /*8260*/  IMAD.IADD R12, R12, 0x1, R19 ;  /* 0x000000010c0c7824 */ /* 0x000fe200078e0213 */
[----:B------:R-:W-:Y:S05]  /*8270*/  BRA `(.L_x_96) ;  /* 0x00000000005c7947 */ /* 0x000fea0003800000 */
.L_x_95:
        /* <DEDUP_REMOVED lines=17> */
[----:B------:R-:W-:Y:S02]  /*8390*/  ISETP.GE.U32.AND P1, PT, R12, R15, PT ;  /* 0x0000000f0c00720c */ /* 0x000fe40003f26070 */
[----:B------:R-:W-:-:S11]  /*83a0*/  MOV R12, RZ ;  /* 0x000000ff000c7202 */ /* 0x000fd60000000f00 */
[----:B------:R-:W-:Y:S01]  /*83b0*/  @P1 VIADD R13, R13, 0x1 ;  /* 0x000000010d0d1836 */ /* 0x000fe20000000000 */
[----:B------:R-:W-:-:S04]  /*83c0*/  @!P0 LOP3.LUT R13, RZ, R15, RZ, 0x33, !PT ;  /* 0x0000000fff0d8212 */ /* 0x000fc800078e33ff */
[----:B------:R-:W-:-:S05]  /*83d0*/  IADD3 R11, -R13, RZ, RZ ;  /* 0x000000ff0d0b7210 */ /* 0x000fca0007ffe1ff */
[----:B------:R-:W-:Y:S02]  /*83e0*/  IMAD R11, R15, R11, R10 ;  /* 0x0000000b0f0b7224 */ /* 0x000fe400078e020a */
.L_x_96:
[----:B------:R-:W-:Y:S05]  /*83f0*/  BSYNC B0 ;  /* 0x0000000000007941 */ /* 0x000fea0003800000 */
.L_x_94:
        /* <DEDUP_REMOVED lines=37> */
.L_x_98:
        /* <DEDUP_REMOVED lines=20> */
.L_x_99:
[----:B------:R-:W-:Y:S05]  /*8790*/  BSYNC B0 ;  /* 0x0000000000007941 */ /* 0x000fea0003800000 */
.L_x_97:
        /* <DEDUP_REMOVED lines=37> */
.L_x_101:
        /* <DEDUP_REMOVED lines=20> */
.L_x_102:
[----:B------:R-:W-:Y:S05]  /*8b30*/  BSYNC B0 ;  /* 0x0000000000007941 */ /* 0x000fea0003800000 */
.L_x_100:
        /* <DEDUP_REMOVED lines=36> */
.L_x_104:
        /* <DEDUP_REMOVED lines=20> */
.L_x_105:
[----:B------:R-:W-:Y:S05]  /*8ec0*/  BSYNC B0 ;  /* 0x0000000000007941 */ /* 0x000fea0003800000 */
.L_x_103:
        /* <DEDUP_REMOVED lines=12> */
.L_x_93:
[----:B------:R-:W-:Y:S01]  /*8f90*/  ULDC UR4, c[0x0][0x214] ;  /* 0x0000850000047ab9 */ /* 0x000fe20000000800 */
[----:B------:R-:W-:Y:S01]  /*8fa0*/  VIADD R10, R36, 0x9 ;  /* 0x00000009240a7836 */ /* 0x000fe20000000000 */
[----:B------:R-:W-:Y:S01]  /*8fb0*/  ISETP.GE.AND P0, PT, R50, UR4, PT ;  /* 0x0000000432007c0c */ /* 0x000fe2000bf06270 */
[----:B------:R-:W-:Y:S02]  /*8fc0*/  ULDC.64 UR4, c[0x0][0x2b8] ;  /* 0x0000ae0000047ab9 */ /* 0x000fe40000000a00 */
[----:B------:R-:W-:Y:S02]  /*8fd0*/  IADD3 R12, P1, R8, UR4, RZ ;  /* 0x00000004080c7c10 */ /* 0x000fe4000ff3e0ff */
[----:B------:R-:W-:Y:S01]  /*8fe0*/  ISETP.LT.AND P3, PT, R0, UR6, !P0 ;  /* 0x0000000600007c0c */ /* 0x000fe2000c761270 */
[----:B------:R-:W-:Y:S01]  /*8ff0*/  VIADD R0, R36, 0xa ;  /* 0x0000000a24007836 */ /* 0x000fe20000000000 */
[----:B------:R-:W-:Y:S01]  /*9000*/  ISETP.LT.AND P2, PT, R10, UR6, !P0 ;  /* 0x000000060a007c0c */ /* 0x000fe2000c741270 */
[----:B------:R-:W-:Y:S01]  /*9010*/  VIADD R36, R36, 0xb ;  /* 0x0000000b24247836 */ /* 0x000fe20000000000 */
[----:B------:R-:W-:-:S02]  /*9020*/  IADD3.X R13, R9, UR5, RZ, P1, !PT ;  /* 0x00000005090d7c10 */ /* 0x000fc40008ffe4ff */
[----:B------:R-:W-:Y:S02]  /*9030*/  IADD3 R10, P4, R12, UR4, RZ ;  /* 0x000000040c0a7c10 */ /* 0x000fe4000ff9e0ff */
[----:B------:R-:W-:Y:S02]  /*9040*/  ISETP.LT.AND P1, PT, R0, UR6, !P0 ;  /* 0x0000000600007c0c */ /* 0x000fe4000c721270 */
[----:B------:R-:W-:Y:S02]  /*9050*/  ISETP.LT.AND P0, PT, R36, UR6, !P0 ;  /* 0x0000000624007c0c */ /* 0x000fe4000c701270 */
[----:B------:R-:W-:Y:S01]  /*9060*/  IADD3.X R11, R13, UR5, RZ, P4, !PT ;  /* 0x000000050d0b7c10 */ /* 0x000fe2000a7fe4ff */
[----:B------:R1:W-:Y:S01]  /*9070*/  @P3 STG.E.64 desc[UR12][R8.64], R6 ;  /* 0x0000000608003986 */ /* 0x0003e2000c101b0c */
[----:B------:R-:W-:-:S03]  /*9080*/  IADD3 R14, P4, R10, UR4, RZ ;  /* 0x000000040a0e7c10 */ /* 0x000fc6000ff9e0ff */
[----:B------:R1:W-:Y:S01]  /*9090*/  @P2 STG.E.64 desc[UR12][R12.64], R4 ;  /* 0x000000040c002986 */ /* 0x0003e2000c101b0c */
[----:B------:R-:W-:-:S03]  /*90a0*/  IADD3.X R15, R11, UR5, RZ, P4, !PT ;  /* 0x000000050b0f7c10 */ /* 0x000fc6000a7fe4ff */
[----:B------:R1:W-:Y:S04]  /*90b0*/  @P1 STG.E.64 desc[UR12][R10.64], R2 ;  /* 0x000000020a001986 */ /* 0x0003e8000c101b0c */
[----:B------:R1:W-:Y:S02]  /*90c0*/  @P0 STG.E.64 desc[UR12][R14.64], R56 ;  /* 0x000000380e000986 */ /* 0x0003e4000c101b0c */
.L_x_77:
[----:B------:R-:W-:Y:S05]  /*90d0*/  BSYNC B2 ;  /* 0x0000000000027941 */ /* 0x000fea0003800000 */
.L_x_17:
[----:B-1-3--:R-:W1:Y:S08]  /*90e0*/  LDC R2, c[0x0][0x224] ;  /* 0x00008900ff027b82 */ /* 0x00ae700000000800 */
[----:B------:R-:W3:Y:S01]  /*90f0*/  LDC R0, c[0x0][0x320] ;  /* 0x0000c800ff007b82 */ /* 0x000ee20000000800 */
[----:B-1----:R-:W-:-:S04]  /*9100*/  ISETP.GT.AND P0, PT, R2, 0x1, PT ;  /* 0x000000010200780c */ /* 0x002fc80003f04270 */
[----:B---3--:R-:W-:-:S13]  /*9110*/  ISETP.EQ.AND P0, PT, R0, RZ, P0 ;  /* 0x000000ff0000720c */ /* 0x008fda0000702270 */
[----:B------:R-:W-:Y:S05]  /*9120*/  @!P0 EXIT ;  /* 0x000000000000894d */ /* 0x000fea0003800000 */
[----:B------:R-:W1:Y:S01]  /*9130*/  S2R R0, SR_TID.X ;  /* 0x0000000000007919 */ /* 0x000e620000002100 */
[----:B------:R-:W-:Y:S01]  /*9140*/  VIADD R47, R47, 0x1 ;  /* 0x000000012f2f7836 */ /* 0x000fe20000000000 */
[----:B------:R-:W-:Y:S04]  /*9150*/  BAR.SYNC.DEFER_BLOCKING 0x0 ;  /* 0x0000000000007b1d */ /* 0x000fe80000010000 */
[----:B------:R-:W-:-:S04]  /*9160*/  ISETP.NE.AND P1, PT, R47, R2, PT ;  /* 0x000000022f00720c */ /* 0x000fc80003f25270 */
[----:B------:R-:W-:Y:S02]  /*9170*/  SEL R2, R47, RZ, P1 ;  /* 0x000000ff2f027207 */ /* 0x000fe40000800000 */
[----:B-1----:R-:W-:-:S13]  /*9180*/  ISETP.GT.AND P0, PT, R0, RZ, PT ;  /* 0x000000ff0000720c */ /* 0x002fda0003f04270 */
[----:B------:R-:W-:Y:S05]  /*9190*/  @P0 EXIT ;  /* 0x000000000000094d */ /* 0x000fea0003800000 */
[----:B------:R-:W1:Y:S01]  /*91a0*/  S2R R3, SR_CTAID.Y ;  /* 0x0000000000037919 */ /* 0x000e620000002600 */
[----:B------:R-:W3:Y:S01]  /*91b0*/  S2UR UR5, SR_CTAID.X ;  /* 0x00000000000579c3 */ /* 0x000ee20000002500 */
[----:B------:R-:W-:Y:S01]  /*91c0*/  ULDC UR6, c[0x0][0x228] ;  /* 0x00008a0000067ab9 */ /* 0x000fe20000000800 */
[----:B------:R-:W-:Y:S02]  /*91d0*/  UMOV UR4, 0xffffffff ;  /* 0xffffffff00047882 */ /* 0x000fe40000000000 */
[----:B------:R-:W-:-:S04]  /*91e0*/  USHF.L.U32 UR4, UR4, UR6, URZ ;  /* 0x0000000604047299 */ /* 0x000fc8000800063f */
[----:B------:R-:W4:Y:S08]  /*91f0*/  LDC R0, c[0x0][0x21c] ;  /* 0x00008700ff007b82 */ /* 0x000f300000000800 */
[----:B--2---:R-:W2:Y:S01]  /*9200*/  LDC.64 R4, c[0x0][0x370] ;  /* 0x0000dc00ff047b82 */ /* 0x004ea20000000a00 */
[----:B---3--:R-:W-:Y:S02]  /*9210*/  ULOP3.LUT UR4, UR5, UR4, URZ, 0x30, !UPT ;  /* 0x0000000405047292 */ /* 0x008fe4000f8e303f */
[----:B------:R-:W-:Y:S01]  /*9220*/  USHF.R.S32.HI UR5, URZ, UR6, UR5 ;  /* 0x000000063f057299 */ /* 0x000fe20008011405 */
[----:B-1----:R-:W-:-:S04]  /*9230*/  SHF.L.U32 R3, R3, UR6, RZ ;  /* 0x0000000603037c19 */ /* 0x002fc800080006ff */
[----:B------:R-:W-:-:S05]  /*9240*/  IADD3 R3, R3, UR4, RZ ;  /* 0x0000000403037c10 */ /* 0x000fca000fffe0ff */
[----:B----4-:R-:W-:-:S04]  /*9250*/  IMAD R3, R3, R0, UR5 ;  /* 0x0000000503037e24 */ /* 0x010fc8000f8e0200 */
[----:B--2---:R-:W-:Y:S01]  /*9260*/  IMAD.WIDE R4, R3, 0x4, R4 ;  /* 0x0000000403047825 */ /* 0x004fe200078e0204 */
[----:B------:R-:W-:Y:S01]  /*9270*/  @!PT LDS RZ, [RZ] ;  /* 0x00000000fffff984 */ /* 0x000fe20000000800 */
[----:B------:R-:W-:Y:S01]  /*9280*/  @!PT LDS RZ, [RZ] ;  /* 0x00000000fffff984 */ /* 0x000fe20000000800 */
[----:B------:R-:W-:Y:S01]  /*9290*/  @!PT LDS RZ, [RZ] ;  /* 0x00000000fffff984 */ /* 0x000fe20000000800 */
[----:B------:R-:W-:Y:S01]  /*92a0*/  @!PT LDS RZ, [RZ] ;  /* 0x00000000fffff984 */ /* 0x000fe20000000800 */
[----:B------:R-:W-:Y:S06]  /*92b0*/  MEMBAR.ALL.GPU ;  /* 0x0000000000007992 */ /* 0x000fec000000a000 */
[----:B------:R-:W-:-:S00]  /*92c0*/  ERRBAR ;  /* 0x00000000000079ab */ /* 0x000fc00000000000 */
[----:B------:R-:W-:Y:S06]  /*92d0*/  CGAERRBAR ;  /* 0x00000000000075ab */ /* 0x000fec0000000000 */
[----:B------:R-:W-:Y:S01]  /*92e0*/  STG.E.STRONG.GPU desc[UR12][R4.64], R2 ;  /* 0x0000000204007986 */ /* 0x000fe2000c10f90c */
[----:B------:R-:W-:Y:S05]  /*92f0*/  EXIT ;  /* 0x000000000000794d */ /* 0x000fea0003800000 */
        .weak           $__internal_0_$__cuda_sm20_div_u64
        .type           $__internal_0_$__cuda_sm20_div_u64,@function
        .size           $__internal_0_$__cuda_sm20_div_u64,(.L_x_107 - $__internal_0_$__cuda_sm20_div_u64)
$__internal_0_$__cuda_sm20_div_u64:
[----:B------:R-:W-:Y:S02]  /*9300*/  IMAD.MOV.U32 R48, RZ, RZ, R46 ;  /* 0x000000ffff307224 */ /* 0x000fe400078e002e */
[----:B------:R-:W-:-:S04]  /*9310*/  IMAD.MOV.U32 R49, RZ, RZ, R45 ;  /* 0x000000ffff317224 */ /* 0x000fc800078e002d */
[----:B------:R-:W1:Y:S08]  /*9320*/  I2F.U64.RP R48, R48 ;  /* 0x0000003000307312 */ /* 0x000e700000309000 */
[----:B-1----:R-:W1:Y:S02]  /*9330*/  MUFU.RCP R43, R48 ;  /* 0x00000030002b7308 */ /* 0x002e640000001000 */
[----:B-1----:R-:W-:-:S06]  /*9340*/  IADD3 R43, R43, 0x1ffffffe, RZ ;  /* 0x1ffffffe2b2b7810 */ /* 0x002fcc0007ffe0ff */
[----:B------:R-:W1:Y:S02]  /*9350*/  F2I.U64.TRUNC R70, R43 ;  /* 0x0000002b00467311 */ /* 0x000e64000020d800 */
[----:B-1----:R-:W-:-:S04]  /*9360*/  IMAD.WIDE.U32 R72, R70, R46, RZ ;  /* 0x0000002e46487225 */ /* 0x002fc800078e00ff */
[C---:B------:R-:W-:Y:S01]  /*9370*/  IMAD R39, R70.reuse, R45, R73 ;  /* 0x0000002d46277224 */ /* 0x040fe200078e0249 */
[----:B------:R-:W-:Y:S02]  /*9380*/  IADD3 R42, P2, RZ, -R72, RZ ;  /* 0x80000048ff2a7210 */ /* 0x000fe40007f5e0ff */
[----:B------:R-:W-:Y:S01]  /*9390*/  MOV R73, R70 ;  /* 0x0000004600497202 */ /* 0x000fe20000000f00 */
[----:B------:R-:W-:Y:S02]  /*93a0*/  IMAD R40, R71, R46, R39 ;  /* 0x0000002e47287224 */ /* 0x000fe400078e0227 */
[----:B------:R-:W-:-:S04]  /*93b0*/  IMAD.HI.U32 R72, R70, R42, RZ ;  /* 0x0000002a46487227 */ /* 0x000fc800078e00ff */
[----:B------:R-:W-:-:S04]  /*93c0*/  IMAD.X R40, RZ, RZ, ~R40, P2 ;  /* 0x000000ffff287224 */ /* 0x000fc800010e0e28 */
[----:B------:R-:W-:-:S04]  /*93d0*/  IMAD.WIDE.U32 R72, P4, R70, R40, R72 ;  /* 0x0000002846487225 */ /* 0x000fc80007880048 */
[C---:B------:R-:W-:Y:S02]  /*93e0*/  IMAD R39, R71.reuse, R40, RZ ;  /* 0x0000002847277224 */ /* 0x040fe400078e02ff */
[----:B------:R-:W-:-:S04]  /*93f0*/  IMAD.HI.U32 R42, P3, R71, R42, R72 ;  /* 0x0000002a472a7227 */ /* 0x000fc80007860048 */
[----:B------:R-:W-:Y:S01]  /*9400*/  IMAD.HI.U32 R40, R71, R40, RZ ;  /* 0x0000002847287227 */ /* 0x000fe200078e00ff */
[----:B------:R-:W-:-:S03]  /*9410*/  IADD3 R49, P2, R39, R42, RZ ;  /* 0x0000002a27317210 */ /* 0x000fc60007f5e0ff */
[----:B------:R-:W-:Y:S02]  /*9420*/  IMAD.X R40, R40, 0x1, R71, P4 ;  /* 0x0000000128287824 */ /* 0x000fe400020e0647 */
[----:B------:R-:W-:-:S03]  /*9430*/  IMAD.WIDE.U32 R70, R49, R46, RZ ;  /* 0x0000002e31467225 */ /* 0x000fc600078e00ff */
[----:B------:R-:W-:Y:S01]  /*9440*/  IADD3.X R43, RZ, RZ, R40, P2, P3 ;  /* 0x000000ffff2b7210 */ /* 0x000fe200017e6428 */
[----:B------:R-:W-:Y:S01]  /*9450*/  IMAD R40, R49, R45, R71 ;  /* 0x0000002d31287224 */ /* 0x000fe200078e0247 */
[----:B------:R-:W-:-:S03]  /*9460*/  IADD3 R42, P2, RZ, -R70, RZ ;  /* 0x80000046ff2a7210 */ /* 0x000fc60007f5e0ff */
[----:B------:R-:W-:Y:S02]  /*9470*/  IMAD R40, R43, R46, R40 ;  /* 0x0000002e2b287224 */ /* 0x000fe400078e0228 */
[----:B------:R-:W-:-:S03]  /*9480*/  IMAD.HI.U32 R48, R49, R42, RZ ;  /* 0x0000002a31307227 */ /* 0x000fc600078e00ff */
[----:B------:R-:W-:-:S05]  /*9490*/  IADD3.X R40, RZ, ~R40, RZ, P2, !PT ;  /* 0x80000028ff287210 */ /* 0x000fca00017fe4ff */
[----:B------:R-:W-:-:S04]  /*94a0*/  IMAD.WIDE.U32 R48, P4, R49, R40, R48 ;  /* 0x0000002831307225 */ /* 0x000fc80007880030 */
[C---:B------:R-:W-:Y:S02]  /*94b0*/  IMAD R39, R43.reuse, R40, RZ ;  /* 0x000000282b277224 */ /* 0x040fe400078e02ff */
[----:B------:R-:W-:-:S04]  /*94c0*/  IMAD.HI.U32 R42, P3, R43, R42, R48 ;  /* 0x0000002a2b2a7227 */ /* 0x000fc80007860030 */
[----:B------:R-:W-:Y:S01]  /*94d0*/  IMAD.HI.U32 R40, R43, R40, RZ ;  /* 0x000000282b287227 */ /* 0x000fe200078e00ff */
[----:B------:R-:W-:-:S03]  /*94e0*/  IADD3 R39, P2, R39, R42, RZ ;  /* 0x0000002a27277210 */ /* 0x000fc60007f5e0ff */
[----:B------:R-:W-:Y:S01]  /*94f0*/  IMAD.X R40, R40, 0x1, R43, P4 ;  /* 0x0000000128287824 */ /* 0x000fe200020e062b */
[----:B------:R-:W-:Y:S01]  /*9500*/  MOV R43, RZ ;  /* 0x000000ff002b7202 */ /* 0x000fe20000000f00 */
[----:B------:R-:W-:-:S03]  /*9510*/  IMAD.HI.U32 R42, R39, R38, RZ ;  /* 0x00000026272a7227 */ /* 0x000fc600078e00ff */
[----:B------:R-:W-:Y:S01]  /*9520*/  IADD3.X R40, RZ, RZ, R40, P2, P3 ;  /* 0x000000ffff287210 */ /* 0x000fe200017e6428 */
[----:B------:R-:W-:-:S04]  /*9530*/  IMAD.WIDE.U32 R42, R39, R41, R42 ;  /* 0x00000029272a7225 */ /* 0x000fc800078e002a */
[C---:B------:R-:W-:Y:S02]  /*9540*/  IMAD R48, R40.reuse, R41, RZ ;  /* 0x0000002928307224 */ /* 0x040fe400078e02ff */
[----:B------:R-:W-:-:S04]  /*9550*/  IMAD.HI.U32 R43, P3, R40, R38, R42 ;  /* 0x00000026282b7227 */ /* 0x000fc8000786002a */
[----:B------:R-:W-:Y:S01]  /*9560*/  IMAD.HI.U32 R39, R40, R41, RZ ;  /* 0x0000002928277227 */ /* 0x000fe200078e00ff */
[----:B------:R-:W-:-:S03]  /*9570*/  IADD3 R48, P2, R48, R43, RZ ;  /* 0x0000002b30307210 */ /* 0x000fc60007f5e0ff */
[----:B------:R-:W-:Y:S02]  /*9580*/  IMAD.X R39, RZ, RZ, R39, P3 ;  /* 0x000000ffff277224 */ /* 0x000fe400018e0627 */
[----:B------:R-:W-:-:S03]  /*9590*/  IMAD.WIDE.U32 R42, R48, R46, RZ ;  /* 0x0000002e302a7225 */ /* 0x000fc600078e00ff */
[----:B------:R-:W-:Y:S01]  /*95a0*/  IADD3.X R49, RZ, R39, RZ, P2, !PT ;  /* 0x00000027ff317210 */ /* 0x000fe200017fe4ff */
[----:B------:R-:W-:Y:S01]  /*95b0*/  IMAD R40, R48, R45, R43 ;  /* 0x0000002d30287224 */ /* 0x000fe200078e022b */
[----:B------:R-:W-:-:S03]  /*95c0*/  IADD3 R39, P2, -R42, R38, RZ ;  /* 0x000000262a277210 */ /* 0x000fc60007f5e1ff */
[-C--:B------:R-:W-:Y:S01]  /*95d0*/  IMAD R38, R49, R46.reuse, R40 ;  /* 0x0000002e31267224 */ /* 0x080fe200078e0228 */
[----:B------:R-:W-:Y:S02]  /*95e0*/  ISETP.GE.U32.AND P4, PT, R39, R46, PT ;  /* 0x0000002e2700720c */ /* 0x000fe40003f86070 */
[----:B------:R-:W-:Y:S01]  /*95f0*/  IADD3 R40, P3, -R46, R39, RZ ;  /* 0x000000272e287210 */ /* 0x000fe20007f7e1ff */
[----:B------:R-:W-:Y:S01]  /*9600*/  IMAD.X R38, R41, 0x1, ~R38, P2 ;  /* 0x0000000129267824 */ /* 0x000fe200010e0e26 */
[----:B------:R-:W-:-:S04]  /*9610*/  IADD3 R43, P2, R48, 0x1, RZ ;  /* 0x00000001302b7810 */ /* 0x000fc80007f5e0ff */
[----:B------:R-:W-:Y:S01]  /*9620*/  ISETP.GE.U32.AND.EX P4, PT, R38, R45, PT, P4 ;  /* 0x0000002d2600720c */ /* 0x000fe20003f86140 */
[----:B------:R-:W-:Y:S01]  /*9630*/  IMAD.X R42, RZ, RZ, R49, P2 ;  /* 0x000000ffff2a7224 */ /* 0x000fe200010e0631 */
[----:B------:R-:W-:Y:S02]  /*9640*/  IADD3.X R41, ~R45, R38, RZ, P3, !PT ;  /* 0x000000262d297210 */ /* 0x000fe40001ffe5ff */
[----:B------:R-:W-:Y:S02]  /*9650*/  SEL R39, R40, R39, P4 ;  /* 0x0000002728277207 */ /* 0x000fe40002000000 */
[----:B------:R-:W-:Y:S02]  /*9660*/  SEL R43, R43, R48, P4 ;  /* 0x000000302b2b7207 */ /* 0x000fe40002000000 */
[----:B------:R-:W-:Y:S02]  /*9670*/  SEL R38, R41, R38, P4 ;  /* 0x0000002629267207 */ /* 0x000fe40002000000 */
[----:B------:R-:W-:-:S02]  /*9680*/  SEL R42, R42, R49, P4 ;  /* 0x000000312a2a7207 */ /* 0x000fc40002000000 */
[----:B------:R-:W-:Y:S02]  /*9690*/  ISETP.GE.U32.AND P4, PT, R39, R46, PT ;  /* 0x0000002e2700720c */ /* 0x000fe40003f86070 */
[----:B------:R-:W-:Y:S02]  /*96a0*/  IADD3 R40, P3, R43, 0x1, RZ ;  /* 0x000000012b287810 */ /* 0x000fe40007f7e0ff */
[----:B------:R-:W-:Y:S02]  /*96b0*/  ISETP.NE.U32.AND P2, PT, R46, RZ, PT ;  /* 0x000000ff2e00720c */ /* 0x000fe40003f45070 */
[----:B------:R-:W-:Y:S02]  /*96c0*/  ISETP.GE.U32.AND.EX P4, PT, R38, R45, PT, P4 ;  /* 0x0000002d2600720c */ /* 0x000fe40003f86140 */
[----:B------:R-:W-:Y:S02]  /*96d0*/  IADD3.X R39, RZ, R42, RZ, P3, !PT ;  /* 0x0000002aff277210 */ /* 0x000fe40001ffe4ff */
[----:B------:R-:W-:-:S02]  /*96e0*/  ISETP.NE.AND.EX P2, PT, R45, RZ, PT, P2 ;  /* 0x000000ff2d00720c */ /* 0x000fc40003f45320 */
[----:B------:R-:W-:Y:S02]  /*96f0*/  MOV R45, 0x0 ;  /* 0x00000000002d7802 */ /* 0x000fe40000000f00 */
[----:B------:R-:W-:Y:S02]  /*9700*/  SEL R40, R40, R43, P4 ;  /* 0x0000002b28287207 */ /* 0x000fe40002000000 */
[----:B------:R-:W-:Y:S02]  /*9710*/  SEL R39, R39, R42, P4 ;  /* 0x0000002a27277207 */ /* 0x000fe40002000000 */
[----:B------:R-:W-:Y:S02]  /*9720*/  SEL R40, R40, 0xffffffff, P2 ;  /* 0xffffffff28287807 */ /* 0x000fe40001000000 */
[----:B------:R-:W-:Y:S01]  /*9730*/  SEL R39, R39, 0xffffffff, P2 ;  /* 0xffffffff27277807 */ /* 0x000fe20001000000 */
[----:B------:R-:W-:Y:S06]  /*9740*/  RET.REL.NODEC R44 `(_ZN7cutlass6KernelINS_4gemm6kernel14RankKUniversalINS1_11threadblock13MmaMultistageINS1_9GemmShapeILi32ELi32ELi16EEENS_9transform11threadblock28PredicatedTileAccessIteratorINS_11MatrixShapeILi32ELi16EEEdNS_6layout11ColumnMajorELi1ENS8_31PitchLinearWarpStripedThreadMapINS_16PitchLinearShapeILi32ELi16EEELi128ENSG_ILi16ELi2EEELi1EEENS_5ArrayIdLi1ELb1EEELb0ENSD_9NoPermuteEEENS9_25RegularTileAccessIteratorISC_dNSD_43ColumnMajorTensorOpMultiplicandCongruous64bELi1ESJ_Li8EEELNS_4arch14CacheOperation4KindE0ENSA_INSB_ILi16ELi32EEEdNSD_8RowMajorELi0ESJ_SL_Lb0ESM_EENSO_ISU_dNSD_40RowMajorTensorOpMultiplicandCongruous64bELi0ESJ_Li8EEELST_0EdSV_NS4_9MmaPolicyINS1_4warp11MmaTensorOpINS6_ILi16ELi16ELi16EEEdSP_dSX_dSV_NS10_17MmaTensorOpPolicyINSR_3MmaINS6_ILi8ELi8ELi4EEELi32EdSV_dSE_dSV_NSR_13OpMultiplyAddEEENSB_ILi1ELi1EEEEELi1ELb0EbEENSB_ILi0ELi0EEES1B_Li1EEELi3ELNS1_23SharedMemoryClearOptionE0EbEENS_8epilogue11threadblock8EpilogueIS7_S1A_Li1ENS1G_27PredicatedTileIteratorBlas3INS1G_26OutputTileOptimalThreadMapINS1G_15OutputTileShapeILi32ELi8ELi2ELi1ELi1EEENS1K_ILi1ELi2ELi1ELi1ELi2EEELi128ELi1ELi64EEEdLNS_8BlasModeE1EEENS1F_4warp24FragmentIteratorTensorOpIS12_S15_dNSK_IdLi2ELb1EEESV_EENS1Q_20TileIteratorTensorOpIS12_S15_dSV_EENS1G_18SharedLoadIteratorINS1N_18CompactedThreadMapEdLi8EEENS1F_6thread17LinearCombinationIdLi1EddLNS1Z_9ScaleType4KindE0ELNS_15FloatRoundStyleE2EdEENSB_ILi0ELi4EEELi1ELi1EEENS4_30GemmIdentityThreadblockSwizzleILi1EEELNS_8FillModeE1EEEEEvNT_6ParamsE) ;  /* 0xffffff682c2c7950 */ /* 0x000fec0003c3ffff */
.L_x_106:
[----:B------:R-:W-:-:S00]  /*9750*/  BRA `(.L_x_106) ;  /* 0xfffffffc00fc7947 */ /* 0x000fc0000383ffff */
[----:B------:R-:W-:-:S00]  /*9760*/  NOP ;  /* 0x0000000000007918 */ /* 0x000fc00000000000 */
        /* <DEDUP_REMOVED lines=9> */
.L_x_107:


//--------------------- .nv.shared._ZN7cutlass6KernelINS_4gemm6kernel14RankKUniversalINS1_11threadblock13MmaMultistageINS1_9GemmShapeILi32ELi32ELi16EEENS_9transform11threadblock28PredicatedTileAccessIteratorINS_11MatrixShapeILi32ELi16EEEdNS_6layout11ColumnMajorELi1ENS8_31PitchLinearWarpStripedThreadMapINS_16PitchLinearShapeILi32ELi16EEELi128ENSG_ILi16ELi2EEELi1EEENS_5ArrayIdLi1ELb1EEELb0ENSD_9NoPermuteEEENS9_25RegularTileAccessIteratorISC_dNSD_43ColumnMajorTensorOpMultiplicandCongruous64bELi1ESJ_Li8EEELNS_4arch14CacheOperation4KindE0ENSA_INSB_ILi16ELi32EEEdNSD_8RowMajorELi0ESJ_SL_Lb0ESM_EENSO_ISU_dNSD_40RowMajorTensorOpMultiplicandCongruous64bELi0ESJ_Li8EEELST_0EdSV_NS4_9MmaPolicyINS1_4warp11MmaTensorOpINS6_ILi16ELi16ELi16EEEdSP_dSX_dSV_NS10_17MmaTensorOpPolicyINSR_3MmaINS6_ILi8ELi8ELi4EEELi32EdSV_dSE_dSV_NSR_13OpMultiplyAddEEENSB_ILi1ELi1EEEEELi1ELb0EbEENSB_ILi0ELi0EEES1B_Li1EEELi3ELNS1_23SharedMemoryClearOptionE0EbEENS_8epilogue11threadblock8EpilogueIS7_S1A_Li1ENS1G_27PredicatedTileIteratorBlas3INS1G_26OutputTileOptimalThreadMapINS1G_15OutputTileShapeILi32ELi8ELi2ELi1ELi1EEENS1K_ILi1ELi2ELi1ELi1ELi2EEELi128ELi1ELi64EEEdLNS_8BlasModeE1EEENS1F_4warp24FragmentIteratorTensorOpIS12_S15_dNSK_IdLi2ELb1EEESV_EENS1Q_20TileIteratorTensorOpIS12_S15_dSV_EENS1G_18SharedLoadIteratorINS1N_18CompactedThreadMapEdLi8EEENS1F_6thread17LinearCombinationIdLi1EddLNS1Z_9ScaleType4KindE0ELNS_15FloatRoundStyleE2EdEENSB_ILi0ELi4EEELi1ELi1EEENS4_30GemmIdentityThreadblockSwizzleILi1EEELNS_8FillModeE1EEEEEvNT_6ParamsE --------------------------
	.section	.nv.shared._ZN7cutlass6KernelINS_4gemm6kernel14RankKUniversalINS1_11threadblock13MmaMultistageINS1_9GemmShapeILi32ELi32ELi16EEENS_9transform11threadblock28PredicatedTileAccessIteratorINS_11MatrixShapeILi32ELi16EEEdNS_6layout11ColumnMajorELi1ENS8_31PitchLinearWarpStripedThreadMapINS_16PitchLinearShapeILi32ELi16EEELi128ENSG_ILi16ELi2EEELi1EEENS_5ArrayIdLi1ELb1EEELb0ENSD_9NoPermuteEEENS9_25RegularTileAccessIteratorISC_dNSD_43ColumnMajorTensorOpMultiplicandCongruous64bELi1ESJ_Li8EEELNS_4arch14CacheOperation4KindE0ENSA_INSB_ILi16ELi32EEEdNSD_8RowMajorELi0ESJ_SL_Lb0ESM_EENSO_ISU_dNSD_40RowMajorTensorOpMultiplicandCongruous64bELi0ESJ_Li8EEELST_0EdSV_NS4_9MmaPolicyINS1_4warp11MmaTensorOpINS6_ILi16ELi16ELi16EEEdSP_dSX_dSV_NS10_17MmaTensorOpPolicyINSR_3MmaINS6_ILi8ELi8ELi4EEELi32EdSV_dSE_dSV_NSR_13OpMultiplyAddEEENSB_ILi1ELi1EEEEELi1ELb0EbEENSB_ILi0ELi0EEES1B_Li1EEELi3ELNS1_23SharedMemoryClearOptionE0EbEENS_8epilogue11threadblock8EpilogueIS7_S1A_Li1ENS1G_27PredicatedTileIteratorBlas3INS1G_26OutputTileOptimalThreadMapINS1G_15OutputTileShapeILi32ELi8ELi2ELi1ELi1EEENS1K_ILi1ELi2ELi1ELi1ELi2EEELi128ELi1ELi64EEEdLNS_8BlasModeE1EEENS1F_4warp24FragmentIteratorTensorOpIS12_S15_dNSK_IdLi2ELb1EEESV_EENS1Q_20TileIteratorTensorOpIS12_S15_dSV_EENS1G_18SharedLoadIteratorINS1N_18CompactedThreadMapEdLi8EEENS1F_6thread17LinearCombinationIdLi1EddLNS1Z_9ScaleType4KindE0ELNS_15FloatRoundStyleE2EdEENSB_ILi0ELi4EEELi1ELi1EEENS4_30GemmIdentityThreadblockSwizzleILi1EEELNS_8FillModeE1EEEEEvNT_6ParamsE,"aw",@nobits
	.sectionflags	@""
	.align	16
	.zero		1024


//--------------------- .nv.shared.reserved.0     --------------------------
	.section	.nv.shared.reserved.0,"aw",@nobits
	.weak		__nv_reservedSMEM_offset_0_alias
	.size		__nv_reservedSMEM_offset_0_alias, 0, 0
	.other		__nv_reservedSMEM_offset_0_alias,@"STO_CUDA_RESERVED_SHARED STV_DEFAULT"
__nv_reservedSMEM_offset_0_alias:
	.zero		0


//--------------------- .nv.global                --------------------------
	.section	.nv.global,"aw",@nobits
.nv.global:
	.type		_ZN39_INTERNAL_a7087fc1_4_k_cu_ddc1bacd_27134cute1_E,@object
	.size		_ZN39_INTERNAL_a7087fc1_4_k_cu_ddc1bacd_27134cute1_E,(_ZN39_INTERNAL_a7087fc1_4_k_cu_ddc1bacd_27134cuda3std3__45__cpo6cbeginE - _ZN39_INTERNAL_a7087fc1_4_k_cu_ddc1bacd_27134cute1_E)
_ZN39_INTERNAL_a7087fc1_4_k_cu_ddc1bacd_27134cute1_E:
	.zero		1
	.type		_ZN39_INTERNAL_a7087fc1_4_k_cu_ddc1bacd_27134cuda3std3__45__cpo6cbeginE,@object
	.size		_ZN39_INTERNAL_a7087fc1_4_k_cu_ddc1bacd_27134cuda3std3__45__cpo6cbeginE,(_ZN39_INTERNAL_a7087fc1_4_k_cu_ddc1bacd_27134cuda3std3__48in_placeE - _ZN39_INTERNAL_a7087fc1_4_k_cu_ddc1bacd_27134cuda3std3__45__cpo6cbeginE)
_ZN39_INTERNAL_a7087fc1_4_k_cu_ddc1bacd_27134cuda3std3__45__cpo6cbeginE:
	.zero		1
	.type		_ZN39_INTERNAL_a7087fc1_4_k_cu_ddc1bacd_27134cuda3std3__48in_placeE,@object
	.size		_ZN39_INTERNAL_a7087fc1_4_k_cu_ddc1bacd_27134cuda3std3__48in_placeE,(_ZN39_INTERNAL_a7087fc1_4_k_cu_ddc1bacd_27134cuda3std6ranges3__45__cpo9iter_moveE - _ZN39_INTERNAL_a7087fc1_4_k_cu_ddc1bacd_27134cuda3std3__48in_placeE)
_ZN39_INTERNAL_a7087fc1_4_k_cu_ddc1bacd_27134cuda3std3__48in_placeE:
	.zero		1
	.type		_ZN39_INTERNAL_a7087fc1_4_k_cu_ddc1bacd_27134cuda3std6ranges3__45__cpo9iter_moveE,@object
	.size		_ZN39_INTERNAL_a7087fc1_4_k_cu_ddc1bacd_27134cuda3std6ranges3__45__cpo9iter_moveE,(_ZN39_INTERNAL_a7087fc1_4_k_cu_ddc1bacd_27134cuda3std3__45__cpo5beginE - _ZN39_INTERNAL_a7087fc1_4_k_cu_ddc1bacd_27134cuda3std6ranges3__45__cpo9iter_moveE)
_ZN39_INTERNAL_a7087fc1_4_k_cu_ddc1bacd_27134cuda3std6ranges3__45__cpo9iter_moveE:
	.zero		1
	.type		_ZN39_INTERNAL_a7087fc1_4_k_cu_ddc1bacd_27134cuda3std3__45__cpo5beginE,@object
	.size		_ZN39_INTERNAL_a7087fc1_4_k_cu_ddc1bacd_27134cuda3std3__45__cpo5beginE,(_ZN39_INTERNAL_a7087fc1_4_k_cu_ddc1bacd_27134cuda3std3__441_GLOBAL__N__a7087fc1_4_k_cu_ddc1bacd_27136ignoreE - _ZN39_INTERNAL_a7087fc1_4_k_cu_ddc1bacd_27134cuda3std3__45__cpo5beginE)
_ZN39_INTERNAL_a7087fc1_4_k_cu_ddc1bacd_27134cuda3std3__45__cpo5beginE:
	.zero		1
	.type		_ZN39_INTERNAL_a7087fc1_4_k_cu_ddc1bacd_27134cuda3std3__441_GLOBAL__N__a7087fc1_4_k_cu_ddc1bacd_27136ignoreE,@object
	.size		_ZN39_INTERNAL_a7087fc1_4_k_cu_ddc1bacd_27134cuda3std3__441_GLOBAL__N__a7087fc1_4_k_cu_ddc1bacd_27136ignoreE,(_ZN39_INTERNAL_a7087fc1_4_k_cu_ddc1bacd_27134cute7productE - _ZN39_INTERNAL_a7087fc1_4_k_cu_ddc1bacd_27134cuda3std3__441_GLOBAL__N__a7087fc1_4_k_cu_ddc1bacd_27136ignoreE)
_ZN39_INTERNAL_a7087fc1_4_k_cu_ddc1bacd_27134cuda3std3__441_GLOBAL__N__a7087fc1_4_k_cu_ddc1bacd_27136ignoreE:
	.zero		1
	.type		_ZN39_INTERNAL_a7087fc1_4_k_cu_ddc1bacd_27134cute7productE,@object
	.size		_ZN39_INTERNAL_a7087fc1_4_k_cu_ddc1bacd_27134cute7productE,(_ZN39_INTERNAL_a7087fc1_4_k_cu_ddc1bacd_27134cuda3std3__45__cpo3endE - _ZN39_INTERNAL_a7087fc1_4_k_cu_ddc1bacd_27134cute7productE)
_ZN39_INTERNAL_a7087fc1_4_k_cu_ddc1bacd_27134cute7productE:
	.zero		1
	.type		_ZN39_INTERNAL_a7087fc1_4_k_cu_ddc1bacd_27134cuda3std3__45__cpo3endE,@object
	.size		_ZN39_INTERNAL_a7087fc1_4_k_cu_ddc1bacd_27134cuda3std3__45__cpo3endE,(_ZN39_INTERNAL_a7087fc1_4_k_cu_ddc1bacd_27134cuda3std3__419piecewise_constructE - _ZN39_INTERNAL_a7087fc1_4_k_cu_ddc1bacd_27134cuda3std3__45__cpo3endE)
_ZN39_INTERNAL_a7087fc1_4_k_cu_ddc1bacd_27134cuda3std3__45__cpo3endE:
	.zero		1
	.type		_ZN39_INTERNAL_a7087fc1_4_k_cu_ddc1bacd_27134cuda3std3__419piecewise_constructE,@object
	.size		_ZN39_INTERNAL_a7087fc1_4_k_cu_ddc1bacd_27134cuda3std3__419piecewise_constructE,(_ZN39_INTERNAL_a7087fc1_4_k_cu_ddc1bacd_27134cuda3std3__45__cpo4cendE - _ZN39_INTERNAL_a7087fc1_4_k_cu_ddc1bacd_27134cuda3std3__419piecewise_constructE)
_ZN39_INTERNAL_a7087fc1_4_k_cu_ddc1bacd_27134cuda3std3__419piecewise_constructE:
	.zero		1
	.type		_ZN39_INTERNAL_a7087fc1_4_k_cu_ddc1bacd_27134cuda3std3__45__cpo4cendE,@object
	.size		_ZN39_INTERNAL_a7087fc1_4_k_cu_ddc1bacd_27134cuda3std3__45__cpo4cendE,(_ZN39_INTERNAL_a7087fc1_4_k_cu_ddc1bacd_27134cuda3std6ranges3__45__cpo4swapE - _ZN39_INTERNAL_a7087fc1_4_k_cu_ddc1bacd_27134cuda3std3__45__cpo4cendE)
_ZN39_INTERNAL_a7087fc1_4_k_cu_ddc1bacd_27134cuda3std3__45__cpo4cendE:
	.zero		1
	.type		_ZN39_INTERNAL_a7087fc1_4_k_cu_ddc1bacd_27134cuda3std6ranges3__45__cpo4swapE,@object
	.size		_ZN39_INTERNAL_a7087fc1_4_k_cu_ddc1bacd_27134cuda3std6ranges3__45__cpo4swapE,(.L_7 - _ZN39_INTERNAL_a7087fc1_4_k_cu_ddc1bacd_27134cuda3std6ranges3__45__cpo4swapE)
_ZN39_INTERNAL_a7087fc1_4_k_cu_ddc1bacd_27134cuda3std6ranges3__45__cpo4swapE:
	.zero		1
.L_7:


//--------------------- .nv.constant0._ZN7cutlass6KernelINS_4gemm6kernel14RankKUniversalINS1_11threadblock13MmaMultistageINS1_9GemmShapeILi32ELi32ELi16EEENS_9transform11threadblock28PredicatedTileAccessIteratorINS_11MatrixShapeILi32ELi16EEEdNS_6layout11ColumnMajorELi1ENS8_31PitchLinearWarpStripedThreadMapINS_16PitchLinearShapeILi32ELi16EEELi128ENSG_ILi16ELi2EEELi1EEENS_5ArrayIdLi1ELb1EEELb0ENSD_9NoPermuteEEENS9_25RegularTileAccessIteratorISC_dNSD_43ColumnMajorTensorOpMultiplicandCongruous64bELi1ESJ_Li8EEELNS_4arch14CacheOperation4KindE0ENSA_INSB_ILi16ELi32EEEdNSD_8RowMajorELi0ESJ_SL_Lb0ESM_EENSO_ISU_dNSD_40RowMajorTensorOpMultiplicandCongruous64bELi0ESJ_Li8EEELST_0EdSV_NS4_9MmaPolicyINS1_4warp11MmaTensorOpINS6_ILi16ELi16ELi16EEEdSP_dSX_dSV_NS10_17MmaTensorOpPolicyINSR_3MmaINS6_ILi8ELi8ELi4EEELi32EdSV_dSE_dSV_NSR_13OpMultiplyAddEEENSB_ILi1ELi1EEEEELi1ELb0EbEENSB_ILi0ELi0EEES1B_Li1EEELi3ELNS1_23SharedMemoryClearOptionE0EbEENS_8epilogue11threadblock8EpilogueIS7_S1A_Li1ENS1G_27PredicatedTileIteratorBlas3INS1G_26OutputTileOptimalThreadMapINS1G_15OutputTileShapeILi32ELi8ELi2ELi1ELi1EEENS1K_ILi1ELi2ELi1ELi1ELi2EEELi128ELi1ELi64EEEdLNS_8BlasModeE1EEENS1F_4warp24FragmentIteratorTensorOpIS12_S15_dNSK_IdLi2ELb1EEESV_EENS1Q_20TileIteratorTensorOpIS12_S15_dSV_EENS1G_18SharedLoadIteratorINS1N_18CompactedThreadMapEdLi8EEENS1F_6thread17LinearCombinationIdLi1EddLNS1Z_9ScaleType4KindE0ELNS_15FloatRoundStyleE2EdEENSB_ILi0ELi4EEELi1ELi1EEENS4_30GemmIdentityThreadblockSwizzleILi1EEELNS_8FillModeE1EEEEEvNT_6ParamsE --------------------------
	.section	.nv.constant0._ZN7cutlass6KernelINS_4gemm6kernel14RankKUniversalINS1_11threadblock13MmaMultistageINS1_9GemmShapeILi32ELi32ELi16EEENS_9transform11threadblock28PredicatedTileAccessIteratorINS_11MatrixShapeILi32ELi16EEEdNS_6layout11ColumnMajorELi1ENS8_31PitchLinearWarpStripedThreadMapINS_16PitchLinearShapeILi32ELi16EEELi128ENSG_ILi16ELi2EEELi1EEENS_5ArrayIdLi1ELb1EEELb0ENSD_9NoPermuteEEENS9_25RegularTileAccessIteratorISC_dNSD_43ColumnMajorTensorOpMultiplicandCongruous64bELi1ESJ_Li8EEELNS_4arch14CacheOperation4KindE0ENSA_INSB_ILi16ELi32EEEdNSD_8RowMajorELi0ESJ_SL_Lb0ESM_EENSO_ISU_dNSD_40RowMajorTensorOpMultiplicandCongruous64bELi0ESJ_Li8EEELST_0EdSV_NS4_9MmaPolicyINS1_4warp11MmaTensorOpINS6_ILi16ELi16ELi16EEEdSP_dSX_dSV_NS10_17MmaTensorOpPolicyINSR_3MmaINS6_ILi8ELi8ELi4EEELi32EdSV_dSE_dSV_NSR_13OpMultiplyAddEEENSB_ILi1ELi1EEEEELi1ELb0EbEENSB_ILi0ELi0EEES1B_Li1EEELi3ELNS1_23SharedMemoryClearOptionE0EbEENS_8epilogue11threadblock8EpilogueIS7_S1A_Li1ENS1G_27PredicatedTileIteratorBlas3INS1G_26OutputTileOptimalThreadMapINS1G_15OutputTileShapeILi32ELi8ELi2ELi1ELi1EEENS1K_ILi1ELi2ELi1ELi1ELi2EEELi128ELi1ELi64EEEdLNS_8BlasModeE1EEENS1F_4warp24FragmentIteratorTensorOpIS12_S15_dNSK_IdLi2ELb1EEESV_EENS1Q_20TileIteratorTensorOpIS12_S15_dSV_EENS1G_18SharedLoadIteratorINS1N_18CompactedThreadMapEdLi8EEENS1F_6thread17LinearCombinationIdLi1EddLNS1Z_9ScaleType4KindE0ELNS_15FloatRoundStyleE2EdEENSB_ILi0ELi4EEELi1ELi1EEENS4_30GemmIdentityThreadblockSwizzleILi1EEELNS_8FillModeE1EEEEEvNT_6ParamsE,"a",@progbits
	.sectionflags	@""
	.align	4
.nv.constant0._ZN7cutlass6KernelINS_4gemm6kernel14RankKUniversalINS1_11threadblock13MmaMultistageINS1_9GemmShapeILi32ELi32ELi16EEENS_9transform11threadblock28PredicatedTileAccessIteratorINS_11MatrixShapeILi32ELi16EEEdNS_6layout11ColumnMajorELi1ENS8_31PitchLinearWarpStripedThreadMapINS_16PitchLinearShapeILi32ELi16EEELi128ENSG_ILi16ELi2EEELi1EEENS_5ArrayIdLi1ELb1EEELb0ENSD_9NoPermuteEEENS9_25RegularTileAccessIteratorISC_dNSD_43ColumnMajorTensorOpMultiplicandCongruous64bELi1ESJ_Li8EEELNS_4arch14CacheOperation4KindE0ENSA_INSB_ILi16ELi32EEEdNSD_8RowMajorELi0ESJ_SL_Lb0ESM_EENSO_ISU_dNSD_40RowMajorTensorOpMultiplicandCongruous64bELi0ESJ_Li8EEELST_0EdSV_NS4_9MmaPolicyINS1_4warp11MmaTensorOpINS6_ILi16ELi16ELi16EEEdSP_dSX_dSV_NS10_17MmaTensorOpPolicyINSR_3MmaINS6_ILi8ELi8ELi4EEELi32EdSV_dSE_dSV_NSR_13OpMultiplyAddEEENSB_ILi1ELi1EEEEELi1ELb0EbEENSB_ILi0ELi0EEES1B_Li1EEELi3ELNS1_23SharedMemoryClearOptionE0EbEENS_8epilogue11threadblock8EpilogueIS7_S1A_Li1ENS1G_27PredicatedTileIteratorBlas3INS1G_26OutputTileOptimalThreadMapINS1G_15OutputTileShapeILi32ELi8ELi2ELi1ELi1EEENS1K_ILi1ELi2ELi1ELi1ELi2EEELi128ELi1ELi64EEEdLNS_8BlasModeE1EEENS1F_4warp24FragmentIteratorTensorOpIS12_S15_dNSK_IdLi2ELb1EEESV_EENS1Q_20TileIteratorTensorOpIS12_S15_dSV_EENS1G_18SharedLoadIteratorINS1N_18CompactedThreadMapEdLi8EEENS1F_6thread17LinearCombinationIdLi1EddLNS1Z_9ScaleType4KindE0ELNS_15FloatRoundStyleE2EdEENSB_ILi0ELi4EEELi1ELi1EEENS4_30GemmIdentityThreadblockSwizzleILi1EEELNS_8FillModeE1EEEEEvNT_6ParamsE:
	.zero		896


//--------------------- SYMBOLS --------------------------

	.type		.nv.reservedSmem.offset0,@object
	.size		.nv.reservedSmem.offset0,0x4
